//
// Generated by NVIDIA NVVM Compiler
//
// Compiler Build ID: CL-36424714
// Cuda compilation tools, release 13.0, V13.0.88
// Based on NVVM 20.0.0
//

.version 9.0
.target sm_100
.address_size 64

	// .globl	_Z7Phase_1PfS_ll
.extern .func  (.param .b64 func_retval0) malloc
(
	.param .b64 malloc_param_0
)
;

.visible .entry _Z7Phase_1PfS_ll(
	.param .u64 .ptr .align 1 _Z7Phase_1PfS_ll_param_0,
	.param .u64 .ptr .align 1 _Z7Phase_1PfS_ll_param_1,
	.param .u64 _Z7Phase_1PfS_ll_param_2,
	.param .u64 _Z7Phase_1PfS_ll_param_3
)
{
	.reg .pred 	%p<43>;
	.reg .b32 	%r<90>;
	.reg .b32 	%f<71>;
	.reg .b64 	%rd<220>;

	ld.param.u64 	%rd76, [_Z7Phase_1PfS_ll_param_1];
	ld.param.u64 	%rd77, [_Z7Phase_1PfS_ll_param_2];
	ld.param.u64 	%rd78, [_Z7Phase_1PfS_ll_param_3];
	cvta.to.global.u64 	%rd1, %rd76;
	mul.lo.s64 	%rd2, %rd78, %rd78;
	shl.b64 	%rd79, %rd2, 2;
	{ // callseq 0, 0
	.param .b64 param0;
	st.param.b64 	[param0], %rd79;
	.param .b64 retval0;
	call.uni (retval0), 
	malloc, 
	(
	param0
	);
	ld.param.b64 	%rd80, [retval0];
	} // callseq 0
	{ // callseq 1, 0
	.param .b64 param0;
	st.param.b64 	[param0], %rd79;
	.param .b64 retval0;
	call.uni (retval0), 
	malloc, 
	(
	param0
	);
	ld.param.b64 	%rd81, [retval0];
	} // callseq 1
	{ // callseq 2, 0
	.param .b64 param0;
	st.param.b64 	[param0], %rd79;
	.param .b64 retval0;
	call.uni (retval0), 
	malloc, 
	(
	param0
	);
	ld.param.b64 	%rd82, [retval0];
	} // callseq 2
	{ // callseq 3, 0
	.param .b64 param0;
	st.param.b64 	[param0], %rd79;
	.param .b64 retval0;
	call.uni (retval0), 
	malloc, 
	(
	param0
	);
	ld.param.b64 	%rd83, [retval0];
	} // callseq 3
	mov.u32 	%r33, %nctaid.x;
	cvt.u64.u32 	%rd7, %r33;
	and.b64  	%rd84, %rd77, -4294967296;
	setp.ne.s64 	%p1, %rd84, 0;
	@%p1 bra 	$L__BB0_2;
	cvt.u32.u64 	%r34, %rd7;
	cvt.u32.u64 	%r35, %rd77;
	div.u32 	%r36, %r35, %r34;
	cvt.u64.u32 	%rd200, %r36;
	bra.uni 	$L__BB0_3;
$L__BB0_2:
	div.s64 	%rd200, %rd77, %rd7;
$L__BB0_3:
	mov.u32 	%r37, %ctaid.x;
	cvt.u64.u32 	%rd85, %r37;
	mul.lo.s64 	%rd11, %rd2, %rd85;
	setp.eq.s64 	%p2, %rd78, 0;
	@%p2 bra 	$L__BB0_29;
	max.u64 	%rd12, %rd2, 1;
	setp.lt.u64 	%p3, %rd2, 4;
	mov.b32 	%r80, 0;
	mov.b64 	%rd206, 0;
	mov.u32 	%r81, %r80;
	@%p3 bra 	$L__BB0_27;
	and.b64  	%rd206, %rd12, -4;
	mov.b32 	%r80, 0;
	mov.b64 	%rd201, 0;
	cvt.u32.u64 	%r41, %rd78;
$L__BB0_6:
	.pragma "nounroll";
	setp.ne.s32 	%p4, %r81, %r80;
	shl.b64 	%rd88, %rd201, 2;
	add.s64 	%rd15, %rd83, %rd88;
	@%p4 bra 	$L__BB0_8;
	mov.b32 	%r40, 1065353216;
	st.u32 	[%rd15], %r40;
$L__BB0_8:
	add.s64 	%rd16, %rd201, 1;
	or.b64  	%rd89, %rd16, %rd78;
	and.b64  	%rd90, %rd89, -4294967296;
	setp.ne.s64 	%p5, %rd90, 0;
	@%p5 bra 	$L__BB0_10;
	cvt.u32.u64 	%r42, %rd16;
	rem.u32 	%r43, %r42, %r41;
	cvt.u64.u32 	%rd202, %r43;
	bra.uni 	$L__BB0_11;
$L__BB0_10:
	rem.s64 	%rd202, %rd16, %rd78;
$L__BB0_11:
	setp.eq.s64 	%p6, %rd202, 0;
	setp.ne.s64 	%p7, %rd201, 0;
	and.pred  	%p8, %p7, %p6;
	add.s32 	%r44, %r80, 1;
	selp.u32 	%r45, 1, 0, %p8;
	add.s32 	%r3, %r81, %r45;
	selp.b32 	%r4, 0, %r44, %p8;
	setp.ne.s32 	%p9, %r3, %r4;
	@%p9 bra 	$L__BB0_13;
	mov.b32 	%r46, 1065353216;
	st.u32 	[%rd15+4], %r46;
$L__BB0_13:
	add.s64 	%rd20, %rd201, 2;
	or.b64  	%rd91, %rd20, %rd78;
	and.b64  	%rd92, %rd91, -4294967296;
	setp.ne.s64 	%p10, %rd92, 0;
	@%p10 bra 	$L__BB0_15;
	cvt.u32.u64 	%r48, %rd20;
	rem.u32 	%r49, %r48, %r41;
	cvt.u64.u32 	%rd203, %r49;
	bra.uni 	$L__BB0_16;
$L__BB0_15:
	rem.s64 	%rd203, %rd20, %rd78;
$L__BB0_16:
	setp.eq.s64 	%p11, %rd203, 0;
	add.s32 	%r50, %r4, 1;
	selp.u32 	%r51, 1, 0, %p11;
	add.s32 	%r5, %r3, %r51;
	selp.b32 	%r6, 0, %r50, %p11;
	setp.ne.s32 	%p12, %r5, %r6;
	@%p12 bra 	$L__BB0_18;
	mov.b32 	%r52, 1065353216;
	st.u32 	[%rd15+8], %r52;
$L__BB0_18:
	add.s64 	%rd24, %rd201, 3;
	or.b64  	%rd93, %rd24, %rd78;
	and.b64  	%rd94, %rd93, -4294967296;
	setp.ne.s64 	%p13, %rd94, 0;
	@%p13 bra 	$L__BB0_20;
	cvt.u32.u64 	%r54, %rd24;
	rem.u32 	%r55, %r54, %r41;
	cvt.u64.u32 	%rd204, %r55;
	bra.uni 	$L__BB0_21;
$L__BB0_20:
	rem.s64 	%rd204, %rd24, %rd78;
$L__BB0_21:
	setp.eq.s64 	%p14, %rd204, 0;
	add.s32 	%r56, %r6, 1;
	selp.u32 	%r57, 1, 0, %p14;
	add.s32 	%r7, %r5, %r57;
	selp.b32 	%r8, 0, %r56, %p14;
	setp.ne.s32 	%p15, %r7, %r8;
	@%p15 bra 	$L__BB0_23;
	mov.b32 	%r58, 1065353216;
	st.u32 	[%rd15+12], %r58;
$L__BB0_23:
	add.s64 	%rd201, %rd201, 4;
	or.b64  	%rd95, %rd201, %rd78;
	and.b64  	%rd96, %rd95, -4294967296;
	setp.ne.s64 	%p16, %rd96, 0;
	@%p16 bra 	$L__BB0_25;
	cvt.u32.u64 	%r60, %rd201;
	rem.u32 	%r61, %r60, %r41;
	cvt.u64.u32 	%rd205, %r61;
	bra.uni 	$L__BB0_26;
$L__BB0_25:
	rem.s64 	%rd205, %rd201, %rd78;
$L__BB0_26:
	setp.eq.s64 	%p17, %rd205, 0;
	add.s32 	%r62, %r8, 1;
	selp.u32 	%r63, 1, 0, %p17;
	add.s32 	%r81, %r7, %r63;
	selp.b32 	%r80, 0, %r62, %p17;
	setp.ne.s64 	%p18, %rd201, %rd206;
	@%p18 bra 	$L__BB0_6;
$L__BB0_27:
	and.b64  	%rd97, %rd12, 1;
	setp.eq.b64 	%p19, %rd97, 1;
	not.pred 	%p20, %p19;
	setp.ne.s32 	%p21, %r81, %r80;
	or.pred  	%p22, %p20, %p21;
	@%p22 bra 	$L__BB0_29;
	shl.b64 	%rd98, %rd206, 2;
	add.s64 	%rd99, %rd83, %rd98;
	mov.b32 	%r64, 1065353216;
	st.u32 	[%rd99], %r64;
$L__BB0_29:
	cvt.u32.u64 	%r82, %rd11;
	cvt.s64.s32 	%rd207, %rd11;
	add.s64 	%rd34, %rd11, %rd2;
	setp.le.s64 	%p23, %rd34, %rd207;
	@%p23 bra 	$L__BB0_32;
	mov.b32 	%r83, 0;
$L__BB0_31:
	mul.wide.u32 	%rd100, %r83, 4;
	add.s64 	%rd101, %rd83, %rd100;
	ld.f32 	%f13, [%rd101];
	shl.b64 	%rd102, %rd207, 2;
	add.s64 	%rd103, %rd1, %rd102;
	st.global.f32 	[%rd103], %f13;
	add.s32 	%r83, %r83, 1;
	add.s32 	%r82, %r82, 1;
	cvt.s64.s32 	%rd207, %r82;
	setp.gt.s64 	%p24, %rd34, %rd207;
	@%p24 bra 	$L__BB0_31;
$L__BB0_32:
	setp.lt.s64 	%p25, %rd200, 1;
	@%p25 bra 	$L__BB0_60;
	add.s64 	%rd35, %rd78, -1;
	and.b64  	%rd36, %rd78, 7;
	and.b64  	%rd37, %rd78, 3;
	and.b64  	%rd38, %rd78, 9223372036854775800;
	and.b64  	%rd39, %rd78, 1;
	shl.b64 	%rd40, %rd78, 5;
	shl.b64 	%rd41, %rd78, 2;
	mov.b64 	%rd208, 0;
	cvt.u32.u64 	%r71, %rd2;
$L__BB0_34:
	cvt.u64.u32 	%rd105, %r37;
	mul.lo.s64 	%rd106, %rd2, %rd105;
	mul.lo.s64 	%rd107, %rd106, %rd200;
	mad.lo.s64 	%rd45, %rd2, %rd208, %rd107;
	cvt.s64.s32 	%rd209, %rd45;
	add.s64 	%rd47, %rd45, %rd2;
	setp.le.s64 	%p26, %rd47, %rd209;
	@%p26 bra 	$L__BB0_37;
	cvt.u32.u64 	%r84, %rd45;
	mov.b32 	%r85, 0;
$L__BB0_36:
	ld.param.u64 	%rd197, [_Z7Phase_1PfS_ll_param_0];
	cvta.to.global.u64 	%rd108, %rd197;
	shl.b64 	%rd109, %rd209, 2;
	add.s64 	%rd110, %rd108, %rd109;
	ld.global.f32 	%f14, [%rd110];
	mul.wide.u32 	%rd111, %r85, 4;
	add.s64 	%rd112, %rd80, %rd111;
	st.f32 	[%rd112], %f14;
	add.s32 	%r85, %r85, 1;
	add.s32 	%r84, %r84, 1;
	cvt.s64.s32 	%rd209, %r84;
	setp.gt.s64 	%p27, %rd47, %rd209;
	@%p27 bra 	$L__BB0_36;
$L__BB0_37:
	cvt.s64.s32 	%rd210, %rd106;
	setp.le.s64 	%p28, %rd34, %rd210;
	@%p28 bra 	$L__BB0_40;
	cvt.u32.u64 	%r72, %rd105;
	mul.lo.s32 	%r86, %r71, %r72;
	mov.b32 	%r87, 0;
$L__BB0_39:
	ld.param.u64 	%rd198, [_Z7Phase_1PfS_ll_param_1];
	cvta.to.global.u64 	%rd116, %rd198;
	shl.b64 	%rd117, %rd210, 2;
	add.s64 	%rd118, %rd116, %rd117;
	ld.global.f32 	%f15, [%rd118];
	mul.wide.u32 	%rd119, %r87, 4;
	add.s64 	%rd120, %rd81, %rd119;
	st.f32 	[%rd120], %f15;
	add.s32 	%r87, %r87, 1;
	add.s32 	%r86, %r86, 1;
	cvt.s64.s32 	%rd210, %r86;
	setp.gt.s64 	%p29, %rd34, %rd210;
	@%p29 bra 	$L__BB0_39;
$L__BB0_40:
	setp.lt.s64 	%p30, %rd78, 1;
	@%p30 bra 	$L__BB0_56;
	mov.b64 	%rd211, 0;
$L__BB0_42:
	mul.lo.s64 	%rd54, %rd211, %rd78;
	mov.b64 	%rd212, 0;
$L__BB0_43:
	setp.lt.u64 	%p31, %rd35, 7;
	mov.f32 	%f70, 0f00000000;
	mov.b64 	%rd217, 0;
	@%p31 bra 	$L__BB0_46;
	mad.lo.s64 	%rd124, %rd41, %rd211, %rd80;
	add.s64 	%rd213, %rd124, 16;
	shl.b64 	%rd125, %rd212, 2;
	add.s64 	%rd214, %rd81, %rd125;
	mov.f32 	%f70, 0f00000000;
	mov.u64 	%rd215, %rd38;
$L__BB0_45:
	.pragma "nounroll";
	ld.f32 	%f19, [%rd213+-16];
	ld.f32 	%f20, [%rd214];
	fma.rn.f32 	%f21, %f19, %f20, %f70;
	ld.f32 	%f22, [%rd213+-12];
	add.s64 	%rd126, %rd214, %rd41;
	ld.f32 	%f23, [%rd126];
	fma.rn.f32 	%f24, %f22, %f23, %f21;
	ld.f32 	%f25, [%rd213+-8];
	add.s64 	%rd127, %rd126, %rd41;
	ld.f32 	%f26, [%rd127];
	fma.rn.f32 	%f27, %f25, %f26, %f24;
	ld.f32 	%f28, [%rd213+-4];
	add.s64 	%rd128, %rd127, %rd41;
	ld.f32 	%f29, [%rd128];
	fma.rn.f32 	%f30, %f28, %f29, %f27;
	ld.f32 	%f31, [%rd213];
	add.s64 	%rd129, %rd128, %rd41;
	ld.f32 	%f32, [%rd129];
	fma.rn.f32 	%f33, %f31, %f32, %f30;
	ld.f32 	%f34, [%rd213+4];
	add.s64 	%rd130, %rd129, %rd41;
	ld.f32 	%f35, [%rd130];
	fma.rn.f32 	%f36, %f34, %f35, %f33;
	ld.f32 	%f37, [%rd213+8];
	add.s64 	%rd131, %rd130, %rd41;
	ld.f32 	%f38, [%rd131];
	fma.rn.f32 	%f39, %f37, %f38, %f36;
	ld.f32 	%f40, [%rd213+12];
	add.s64 	%rd132, %rd131, %rd41;
	ld.f32 	%f41, [%rd132];
	fma.rn.f32 	%f70, %f40, %f41, %f39;
	add.s64 	%rd215, %rd215, -8;
	add.s64 	%rd214, %rd214, %rd40;
	add.s64 	%rd213, %rd213, 32;
	setp.ne.s64 	%p32, %rd215, 0;
	mov.u64 	%rd217, %rd38;
	@%p32 bra 	$L__BB0_45;
$L__BB0_46:
	setp.eq.s64 	%p33, %rd36, 0;
	@%p33 bra 	$L__BB0_54;
	add.s64 	%rd133, %rd36, -1;
	setp.lt.u64 	%p34, %rd133, 3;
	@%p34 bra 	$L__BB0_49;
	add.s64 	%rd134, %rd217, %rd54;
	shl.b64 	%rd135, %rd134, 2;
	add.s64 	%rd136, %rd80, %rd135;
	ld.f32 	%f43, [%rd136];
	mad.lo.s64 	%rd137, %rd217, %rd78, %rd212;
	shl.b64 	%rd138, %rd137, 2;
	add.s64 	%rd139, %rd81, %rd138;
	ld.f32 	%f44, [%rd139];
	fma.rn.f32 	%f45, %f43, %f44, %f70;
	add.s64 	%rd140, %rd217, 1;
	and.b64  	%rd141, %rd140, 4294967295;
	add.s64 	%rd142, %rd141, %rd54;
	shl.b64 	%rd143, %rd142, 2;
	add.s64 	%rd144, %rd80, %rd143;
	ld.f32 	%f46, [%rd144];
	mad.lo.s64 	%rd145, %rd141, %rd78, %rd212;
	shl.b64 	%rd146, %rd145, 2;
	add.s64 	%rd147, %rd81, %rd146;
	ld.f32 	%f47, [%rd147];
	fma.rn.f32 	%f48, %f46, %f47, %f45;
	add.s64 	%rd148, %rd217, 2;
	and.b64  	%rd149, %rd148, 4294967295;
	add.s64 	%rd150, %rd149, %rd54;
	shl.b64 	%rd151, %rd150, 2;
	add.s64 	%rd152, %rd80, %rd151;
	ld.f32 	%f49, [%rd152];
	mad.lo.s64 	%rd153, %rd149, %rd78, %rd212;
	shl.b64 	%rd154, %rd153, 2;
	add.s64 	%rd155, %rd81, %rd154;
	ld.f32 	%f50, [%rd155];
	fma.rn.f32 	%f51, %f49, %f50, %f48;
	add.s64 	%rd156, %rd217, 3;
	and.b64  	%rd157, %rd156, 4294967295;
	add.s64 	%rd158, %rd157, %rd54;
	shl.b64 	%rd159, %rd158, 2;
	add.s64 	%rd160, %rd80, %rd159;
	ld.f32 	%f52, [%rd160];
	mad.lo.s64 	%rd161, %rd157, %rd78, %rd212;
	shl.b64 	%rd162, %rd161, 2;
	add.s64 	%rd163, %rd81, %rd162;
	ld.f32 	%f53, [%rd163];
	fma.rn.f32 	%f70, %f52, %f53, %f51;
	add.s64 	%rd164, %rd217, 4;
	and.b64  	%rd217, %rd164, 4294967295;
$L__BB0_49:
	setp.eq.s64 	%p35, %rd37, 0;
	@%p35 bra 	$L__BB0_54;
	setp.eq.s64 	%p36, %rd37, 1;
	@%p36 bra 	$L__BB0_52;
	add.s64 	%rd165, %rd217, %rd54;
	shl.b64 	%rd166, %rd165, 2;
	add.s64 	%rd167, %rd80, %rd166;
	ld.f32 	%f55, [%rd167];
	mad.lo.s64 	%rd168, %rd217, %rd78, %rd212;
	shl.b64 	%rd169, %rd168, 2;
	add.s64 	%rd170, %rd81, %rd169;
	ld.f32 	%f56, [%rd170];
	fma.rn.f32 	%f57, %f55, %f56, %f70;
	add.s64 	%rd171, %rd217, 1;
	and.b64  	%rd172, %rd171, 4294967295;
	add.s64 	%rd173, %rd172, %rd54;
	shl.b64 	%rd174, %rd173, 2;
	add.s64 	%rd175, %rd80, %rd174;
	ld.f32 	%f58, [%rd175];
	mad.lo.s64 	%rd176, %rd172, %rd78, %rd212;
	shl.b64 	%rd177, %rd176, 2;
	add.s64 	%rd178, %rd81, %rd177;
	ld.f32 	%f59, [%rd178];
	fma.rn.f32 	%f70, %f58, %f59, %f57;
	add.s64 	%rd179, %rd217, 2;
	and.b64  	%rd217, %rd179, 4294967295;
$L__BB0_52:
	setp.eq.s64 	%p37, %rd39, 0;
	@%p37 bra 	$L__BB0_54;
	add.s64 	%rd180, %rd217, %rd54;
	shl.b64 	%rd181, %rd180, 2;
	add.s64 	%rd182, %rd80, %rd181;
	ld.f32 	%f60, [%rd182];
	mad.lo.s64 	%rd183, %rd217, %rd78, %rd212;
	shl.b64 	%rd184, %rd183, 2;
	add.s64 	%rd185, %rd81, %rd184;
	ld.f32 	%f61, [%rd185];
	fma.rn.f32 	%f70, %f60, %f61, %f70;
$L__BB0_54:
	add.s64 	%rd186, %rd212, %rd54;
	shl.b64 	%rd187, %rd186, 2;
	add.s64 	%rd188, %rd82, %rd187;
	st.f32 	[%rd188], %f70;
	add.s64 	%rd212, %rd212, 1;
	setp.gt.u64 	%p38, %rd78, %rd212;
	@%p38 bra 	$L__BB0_43;
	add.s64 	%rd211, %rd211, 1;
	setp.gt.s64 	%p39, %rd78, %rd211;
	@%p39 bra 	$L__BB0_42;
$L__BB0_56:
	mov.u32 	%r73, %ctaid.x;
	cvt.u64.u32 	%rd189, %r73;
	mul.lo.s64 	%rd190, %rd2, %rd189;
	cvt.s64.s32 	%rd219, %rd190;
	setp.le.s64 	%p40, %rd34, %rd219;
	bar.sync 	0;
	@%p40 bra 	$L__BB0_59;
	cvt.u32.u64 	%r76, %rd2;
	cvt.u32.u64 	%r77, %rd189;
	mul.lo.s32 	%r88, %r76, %r77;
	mov.b32 	%r89, 0;
$L__BB0_58:
	ld.param.u64 	%rd199, [_Z7Phase_1PfS_ll_param_1];
	mul.wide.u32 	%rd192, %r89, 4;
	add.s64 	%rd193, %rd82, %rd192;
	ld.f32 	%f62, [%rd193];
	cvta.to.global.u64 	%rd194, %rd199;
	shl.b64 	%rd195, %rd219, 2;
	add.s64 	%rd196, %rd194, %rd195;
	st.global.f32 	[%rd196], %f62;
	add.s32 	%r89, %r89, 1;
	add.s32 	%r88, %r88, 1;
	cvt.s64.s32 	%rd219, %r88;
	setp.gt.s64 	%p41, %rd34, %rd219;
	@%p41 bra 	$L__BB0_58;
$L__BB0_59:
	add.s64 	%rd208, %rd208, 1;
	setp.gt.s64 	%p42, %rd200, %rd208;
	@%p42 bra 	$L__BB0_34;
$L__BB0_60:
	ret;

}
	// .globl	_Z7Phase_2PfS_lll
.visible .entry _Z7Phase_2PfS_lll(
	.param .u64 .ptr .align 1 _Z7Phase_2PfS_lll_param_0,
	.param .u64 .ptr .align 1 _Z7Phase_2PfS_lll_param_1,
	.param .u64 _Z7Phase_2PfS_lll_param_2,
	.param .u64 _Z7Phase_2PfS_lll_param_3,
	.param .u64 _Z7Phase_2PfS_lll_param_4
)
{
	.reg .pred 	%p<19>;
	.reg .b32 	%r<30>;
	.reg .b32 	%f<70>;
	.reg .b64 	%rd<151>;

	ld.param.u64 	%rd43, [_Z7Phase_2PfS_lll_param_3];
	ld.param.u64 	%rd44, [_Z7Phase_2PfS_lll_param_4];
	mul.lo.s64 	%rd1, %rd43, %rd43;
	shl.b64 	%rd45, %rd1, 2;
	{ // callseq 4, 0
	.param .b64 param0;
	st.param.b64 	[param0], %rd45;
	.param .b64 retval0;
	call.uni (retval0), 
	malloc, 
	(
	param0
	);
	ld.param.b64 	%rd46, [retval0];
	} // callseq 4
	{ // callseq 5, 0
	.param .b64 param0;
	st.param.b64 	[param0], %rd45;
	.param .b64 retval0;
	call.uni (retval0), 
	malloc, 
	(
	param0
	);
	ld.param.b64 	%rd47, [retval0];
	} // callseq 5
	{ // callseq 6, 0
	.param .b64 param0;
	st.param.b64 	[param0], %rd45;
	.param .b64 retval0;
	call.uni (retval0), 
	malloc, 
	(
	param0
	);
	ld.param.b64 	%rd48, [retval0];
	} // callseq 6
	setp.lt.s64 	%p1, %rd44, 2;
	@%p1 bra 	$L__BB1_28;
	and.b64  	%rd5, %rd43, 7;
	and.b64  	%rd6, %rd43, 3;
	and.b64  	%rd7, %rd43, 9223372036854775800;
	and.b64  	%rd8, %rd43, 1;
	shl.b64 	%rd9, %rd43, 5;
	shl.b64 	%rd10, %rd43, 2;
	mov.b64 	%rd139, 1;
	cvt.u32.u64 	%r18, %rd1;
$L__BB1_2:
	cvt.u32.u64 	%r16, %rd139;
	add.s32 	%r17, %r16, -1;
	mul.lo.s32 	%r24, %r17, %r18;
	cvt.s64.s32 	%rd140, %r24;
	cvt.s64.s32 	%rd50, %r17;
	mad.lo.s64 	%rd13, %rd1, %rd50, %rd1;
	setp.le.s64 	%p2, %rd13, %rd140;
	@%p2 bra 	$L__BB1_5;
	mov.b32 	%r25, 0;
$L__BB1_4:
	ld.param.u64 	%rd136, [_Z7Phase_2PfS_lll_param_1];
	cvta.to.global.u64 	%rd51, %rd136;
	shl.b64 	%rd52, %rd140, 2;
	add.s64 	%rd53, %rd51, %rd52;
	ld.global.f32 	%f13, [%rd53];
	mul.wide.u32 	%rd54, %r25, 4;
	add.s64 	%rd55, %rd46, %rd54;
	st.f32 	[%rd55], %f13;
	add.s32 	%r25, %r25, 1;
	add.s32 	%r24, %r24, 1;
	cvt.s64.s32 	%rd140, %r24;
	setp.gt.s64 	%p3, %rd13, %rd140;
	@%p3 bra 	$L__BB1_4;
$L__BB1_5:
	mul.lo.s64 	%rd56, %rd1, %rd139;
	cvt.u32.u64 	%r26, %rd56;
	cvt.s64.s32 	%rd150, %rd56;
	add.s64 	%rd17, %rd56, %rd1;
	setp.le.s64 	%p4, %rd17, %rd150;
	@%p4 bra 	$L__BB1_8;
	mov.b32 	%r27, 0;
	mov.u64 	%rd141, %rd150;
$L__BB1_7:
	ld.param.u64 	%rd135, [_Z7Phase_2PfS_lll_param_0];
	cvta.to.global.u64 	%rd57, %rd135;
	shl.b64 	%rd58, %rd141, 2;
	add.s64 	%rd59, %rd57, %rd58;
	ld.global.f32 	%f14, [%rd59];
	mul.wide.u32 	%rd60, %r27, 4;
	add.s64 	%rd61, %rd47, %rd60;
	st.f32 	[%rd61], %f14;
	add.s32 	%r27, %r27, 1;
	add.s32 	%r26, %r26, 1;
	cvt.s64.s32 	%rd141, %r26;
	setp.gt.s64 	%p5, %rd17, %rd141;
	@%p5 bra 	$L__BB1_7;
$L__BB1_8:
	setp.lt.s64 	%p6, %rd43, 1;
	@%p6 bra 	$L__BB1_24;
	mov.b64 	%rd142, 0;
$L__BB1_10:
	mul.lo.s64 	%rd21, %rd142, %rd43;
	mad.lo.s64 	%rd64, %rd10, %rd142, %rd46;
	add.s64 	%rd22, %rd64, 16;
	mov.b64 	%rd143, 0;
$L__BB1_11:
	setp.lt.u64 	%p7, %rd43, 8;
	mov.f32 	%f69, 0f00000000;
	mov.b64 	%rd148, 0;
	@%p7 bra 	$L__BB1_14;
	shl.b64 	%rd66, %rd143, 2;
	add.s64 	%rd145, %rd47, %rd66;
	mov.f32 	%f69, 0f00000000;
	mov.u64 	%rd144, %rd22;
	mov.u64 	%rd146, %rd7;
$L__BB1_13:
	.pragma "nounroll";
	ld.f32 	%f18, [%rd144+-16];
	ld.f32 	%f19, [%rd145];
	fma.rn.f32 	%f20, %f18, %f19, %f69;
	ld.f32 	%f21, [%rd144+-12];
	add.s64 	%rd67, %rd145, %rd10;
	ld.f32 	%f22, [%rd67];
	fma.rn.f32 	%f23, %f21, %f22, %f20;
	ld.f32 	%f24, [%rd144+-8];
	add.s64 	%rd68, %rd67, %rd10;
	ld.f32 	%f25, [%rd68];
	fma.rn.f32 	%f26, %f24, %f25, %f23;
	ld.f32 	%f27, [%rd144+-4];
	add.s64 	%rd69, %rd68, %rd10;
	ld.f32 	%f28, [%rd69];
	fma.rn.f32 	%f29, %f27, %f28, %f26;
	ld.f32 	%f30, [%rd144];
	add.s64 	%rd70, %rd69, %rd10;
	ld.f32 	%f31, [%rd70];
	fma.rn.f32 	%f32, %f30, %f31, %f29;
	ld.f32 	%f33, [%rd144+4];
	add.s64 	%rd71, %rd70, %rd10;
	ld.f32 	%f34, [%rd71];
	fma.rn.f32 	%f35, %f33, %f34, %f32;
	ld.f32 	%f36, [%rd144+8];
	add.s64 	%rd72, %rd71, %rd10;
	ld.f32 	%f37, [%rd72];
	fma.rn.f32 	%f38, %f36, %f37, %f35;
	ld.f32 	%f39, [%rd144+12];
	add.s64 	%rd73, %rd72, %rd10;
	ld.f32 	%f40, [%rd73];
	fma.rn.f32 	%f69, %f39, %f40, %f38;
	add.s64 	%rd146, %rd146, -8;
	add.s64 	%rd145, %rd145, %rd9;
	add.s64 	%rd144, %rd144, 32;
	setp.ne.s64 	%p8, %rd146, 0;
	mov.u64 	%rd148, %rd7;
	@%p8 bra 	$L__BB1_13;
$L__BB1_14:
	setp.eq.s64 	%p9, %rd5, 0;
	@%p9 bra 	$L__BB1_22;
	add.s64 	%rd74, %rd5, -1;
	setp.lt.u64 	%p10, %rd74, 3;
	@%p10 bra 	$L__BB1_17;
	add.s64 	%rd75, %rd148, %rd21;
	shl.b64 	%rd76, %rd75, 2;
	add.s64 	%rd77, %rd46, %rd76;
	ld.f32 	%f42, [%rd77];
	mad.lo.s64 	%rd78, %rd148, %rd43, %rd143;
	shl.b64 	%rd79, %rd78, 2;
	add.s64 	%rd80, %rd47, %rd79;
	ld.f32 	%f43, [%rd80];
	fma.rn.f32 	%f44, %f42, %f43, %f69;
	add.s64 	%rd81, %rd148, 1;
	and.b64  	%rd82, %rd81, 4294967295;
	add.s64 	%rd83, %rd82, %rd21;
	shl.b64 	%rd84, %rd83, 2;
	add.s64 	%rd85, %rd46, %rd84;
	ld.f32 	%f45, [%rd85];
	mad.lo.s64 	%rd86, %rd82, %rd43, %rd143;
	shl.b64 	%rd87, %rd86, 2;
	add.s64 	%rd88, %rd47, %rd87;
	ld.f32 	%f46, [%rd88];
	fma.rn.f32 	%f47, %f45, %f46, %f44;
	add.s64 	%rd89, %rd148, 2;
	and.b64  	%rd90, %rd89, 4294967295;
	add.s64 	%rd91, %rd90, %rd21;
	shl.b64 	%rd92, %rd91, 2;
	add.s64 	%rd93, %rd46, %rd92;
	ld.f32 	%f48, [%rd93];
	mad.lo.s64 	%rd94, %rd90, %rd43, %rd143;
	shl.b64 	%rd95, %rd94, 2;
	add.s64 	%rd96, %rd47, %rd95;
	ld.f32 	%f49, [%rd96];
	fma.rn.f32 	%f50, %f48, %f49, %f47;
	add.s64 	%rd97, %rd148, 3;
	and.b64  	%rd98, %rd97, 4294967295;
	add.s64 	%rd99, %rd98, %rd21;
	shl.b64 	%rd100, %rd99, 2;
	add.s64 	%rd101, %rd46, %rd100;
	ld.f32 	%f51, [%rd101];
	mad.lo.s64 	%rd102, %rd98, %rd43, %rd143;
	shl.b64 	%rd103, %rd102, 2;
	add.s64 	%rd104, %rd47, %rd103;
	ld.f32 	%f52, [%rd104];
	fma.rn.f32 	%f69, %f51, %f52, %f50;
	add.s64 	%rd105, %rd148, 4;
	and.b64  	%rd148, %rd105, 4294967295;
$L__BB1_17:
	setp.eq.s64 	%p11, %rd6, 0;
	@%p11 bra 	$L__BB1_22;
	setp.eq.s64 	%p12, %rd6, 1;
	@%p12 bra 	$L__BB1_20;
	add.s64 	%rd106, %rd148, %rd21;
	shl.b64 	%rd107, %rd106, 2;
	add.s64 	%rd108, %rd46, %rd107;
	ld.f32 	%f54, [%rd108];
	mad.lo.s64 	%rd109, %rd148, %rd43, %rd143;
	shl.b64 	%rd110, %rd109, 2;
	add.s64 	%rd111, %rd47, %rd110;
	ld.f32 	%f55, [%rd111];
	fma.rn.f32 	%f56, %f54, %f55, %f69;
	add.s64 	%rd112, %rd148, 1;
	and.b64  	%rd113, %rd112, 4294967295;
	add.s64 	%rd114, %rd113, %rd21;
	shl.b64 	%rd115, %rd114, 2;
	add.s64 	%rd116, %rd46, %rd115;
	ld.f32 	%f57, [%rd116];
	mad.lo.s64 	%rd117, %rd113, %rd43, %rd143;
	shl.b64 	%rd118, %rd117, 2;
	add.s64 	%rd119, %rd47, %rd118;
	ld.f32 	%f58, [%rd119];
	fma.rn.f32 	%f69, %f57, %f58, %f56;
	add.s64 	%rd120, %rd148, 2;
	and.b64  	%rd148, %rd120, 4294967295;
$L__BB1_20:
	setp.eq.s64 	%p13, %rd8, 0;
	@%p13 bra 	$L__BB1_22;
	add.s64 	%rd121, %rd148, %rd21;
	shl.b64 	%rd122, %rd121, 2;
	add.s64 	%rd123, %rd46, %rd122;
	ld.f32 	%f59, [%rd123];
	mad.lo.s64 	%rd124, %rd148, %rd43, %rd143;
	shl.b64 	%rd125, %rd124, 2;
	add.s64 	%rd126, %rd47, %rd125;
	ld.f32 	%f60, [%rd126];
	fma.rn.f32 	%f69, %f59, %f60, %f69;
$L__BB1_22:
	add.s64 	%rd127, %rd143, %rd21;
	shl.b64 	%rd128, %rd127, 2;
	add.s64 	%rd129, %rd48, %rd128;
	st.f32 	[%rd129], %f69;
	add.s64 	%rd143, %rd143, 1;
	setp.gt.u64 	%p14, %rd43, %rd143;
	@%p14 bra 	$L__BB1_11;
	add.s64 	%rd142, %rd142, 1;
	setp.gt.s64 	%p15, %rd43, %rd142;
	@%p15 bra 	$L__BB1_10;
$L__BB1_24:
	setp.le.s64 	%p16, %rd17, %rd150;
	bar.sync 	0;
	@%p16 bra 	$L__BB1_27;
	cvt.u32.u64 	%r22, %rd139;
	cvt.u32.u64 	%r23, %rd1;
	mul.lo.s32 	%r28, %r23, %r22;
	mov.b32 	%r29, 0;
$L__BB1_26:
	ld.param.u64 	%rd137, [_Z7Phase_2PfS_lll_param_1];
	mul.wide.u32 	%rd130, %r29, 4;
	add.s64 	%rd131, %rd48, %rd130;
	ld.f32 	%f61, [%rd131];
	cvta.to.global.u64 	%rd132, %rd137;
	shl.b64 	%rd133, %rd150, 2;
	add.s64 	%rd134, %rd132, %rd133;
	st.global.f32 	[%rd134], %f61;
	add.s32 	%r29, %r29, 1;
	add.s32 	%r28, %r28, 1;
	cvt.s64.s32 	%rd150, %r28;
	setp.gt.s64 	%p17, %rd17, %rd150;
	@%p17 bra 	$L__BB1_26;
$L__BB1_27:
	ld.param.u64 	%rd138, [_Z7Phase_2PfS_lll_param_4];
	add.s64 	%rd139, %rd139, 1;
	setp.gt.s64 	%p18, %rd138, %rd139;
	@%p18 bra 	$L__BB1_2;
$L__BB1_28:
	ret;

}
	// .globl	_Z7Phase_3PfS_ll
.visible .entry _Z7Phase_3PfS_ll(
	.param .u64 .ptr .align 1 _Z7Phase_3PfS_ll_param_0,
	.param .u64 .ptr .align 1 _Z7Phase_3PfS_ll_param_1,
	.param .u64 _Z7Phase_3PfS_ll_param_2,
	.param .u64 _Z7Phase_3PfS_ll_param_3
)
{
	.reg .pred 	%p<49>;
	.reg .b32 	%r<72>;
	.reg .b32 	%f<99>;
	.reg .b64 	%rd<263>;

	ld.param.u64 	%rd78, [_Z7Phase_3PfS_ll_param_0];
	ld.param.u64 	%rd81, [_Z7Phase_3PfS_ll_param_1];
	ld.param.u64 	%rd79, [_Z7Phase_3PfS_ll_param_2];
	ld.param.u64 	%rd80, [_Z7Phase_3PfS_ll_param_3];
	cvta.to.global.u64 	%rd1, %rd81;
	mul.lo.s64 	%rd2, %rd80, %rd80;
	shl.b64 	%rd82, %rd2, 2;
	{ // callseq 7, 0
	.param .b64 param0;
	st.param.b64 	[param0], %rd82;
	.param .b64 retval0;
	call.uni (retval0), 
	malloc, 
	(
	param0
	);
	ld.param.b64 	%rd83, [retval0];
	} // callseq 7
	{ // callseq 8, 0
	.param .b64 param0;
	st.param.b64 	[param0], %rd82;
	.param .b64 retval0;
	call.uni (retval0), 
	malloc, 
	(
	param0
	);
	ld.param.b64 	%rd84, [retval0];
	} // callseq 8
	{ // callseq 9, 0
	.param .b64 param0;
	st.param.b64 	[param0], %rd82;
	.param .b64 retval0;
	call.uni (retval0), 
	malloc, 
	(
	param0
	);
	ld.param.b64 	%rd85, [retval0];
	} // callseq 9
	mov.u32 	%r1, %ctaid.x;
	setp.ne.s32 	%p1, %r1, 0;
	@%p1 bra 	$L__BB2_8;
	setp.eq.s64 	%p4, %rd80, 0;
	@%p4 bra 	$L__BB2_14;
	max.u64 	%rd6, %rd2, 1;
	setp.lt.u64 	%p5, %rd2, 4;
	mov.b32 	%r66, 0;
	mov.b64 	%rd242, 0;
	mov.u32 	%r67, %r66;
	@%p5 bra 	$L__BB2_12;
	and.b64  	%rd242, %rd6, -4;
	mov.b32 	%r66, 0;
	mov.b64 	%rd243, 0;
	cvt.u32.u64 	%r34, %rd80;
$L__BB2_4:
	.pragma "nounroll";
	setp.ne.s32 	%p6, %r67, %r66;
	shl.b64 	%rd93, %rd243, 2;
	add.s64 	%rd28, %rd83, %rd93;
	@%p6 bra 	$L__BB2_6;
	mov.b32 	%r33, 1065353216;
	st.u32 	[%rd28], %r33;
$L__BB2_6:
	add.s64 	%rd29, %rd243, 1;
	or.b64  	%rd94, %rd29, %rd80;
	and.b64  	%rd95, %rd94, -4294967296;
	setp.ne.s64 	%p7, %rd95, 0;
	@%p7 bra 	$L__BB2_51;
	cvt.u32.u64 	%r35, %rd29;
	rem.u32 	%r36, %r35, %r34;
	cvt.u64.u32 	%rd244, %r36;
	bra.uni 	$L__BB2_52;
$L__BB2_8:
	add.s32 	%r29, %r1, -1;
	cvt.u64.u32 	%rd86, %r29;
	mul.lo.s64 	%rd8, %rd2, %rd86;
	cvt.s64.s32 	%rd241, %rd8;
	add.s64 	%rd10, %rd8, %rd2;
	setp.le.s64 	%p2, %rd10, %rd241;
	@%p2 bra 	$L__BB2_11;
	cvt.u32.u64 	%r63, %rd8;
	cvta.to.global.u64 	%rd11, %rd78;
	mov.b32 	%r62, 0;
$L__BB2_10:
	shl.b64 	%rd87, %rd241, 2;
	add.s64 	%rd88, %rd11, %rd87;
	ld.global.f32 	%f13, [%rd88];
	mul.wide.u32 	%rd89, %r62, 4;
	add.s64 	%rd90, %rd83, %rd89;
	st.f32 	[%rd90], %f13;
	add.s32 	%r62, %r62, 1;
	add.s32 	%r63, %r63, 1;
	cvt.s64.s32 	%rd241, %r63;
	setp.gt.s64 	%p3, %rd10, %rd241;
	@%p3 bra 	$L__BB2_10;
$L__BB2_11:
	ret;
$L__BB2_12:
	and.b64  	%rd102, %rd6, 1;
	setp.eq.b64 	%p21, %rd102, 1;
	not.pred 	%p22, %p21;
	setp.ne.s32 	%p23, %r67, %r66;
	or.pred  	%p24, %p22, %p23;
	@%p24 bra 	$L__BB2_14;
	shl.b64 	%rd103, %rd242, 2;
	add.s64 	%rd104, %rd83, %rd103;
	mov.b32 	%r57, 1065353216;
	st.u32 	[%rd104], %r57;
$L__BB2_14:
	setp.lt.s64 	%p25, %rd79, 1;
	@%p25 bra 	$L__BB2_11;
	add.s64 	%rd15, %rd80, -1;
	and.b64  	%rd16, %rd80, 7;
	add.s64 	%rd17, %rd16, -1;
	and.b64  	%rd18, %rd80, 3;
	max.u64 	%rd106, %rd2, 1;
	and.b64  	%rd19, %rd106, 13;
	and.b64  	%rd20, %rd106, 5;
	and.b64  	%rd21, %rd80, 9223372036854775800;
	and.b64  	%rd22, %rd80, 1;
	and.b64  	%rd23, %rd106, -16;
	and.b64  	%rd24, %rd106, 1;
	shl.b64 	%rd25, %rd80, 5;
	shl.b64 	%rd26, %rd80, 2;
	mov.b64 	%rd248, 0;
	cvt.u32.u64 	%r61, %rd2;
$L__BB2_16:
	mul.lo.s64 	%rd107, %rd2, %rd248;
	cvt.u32.u64 	%r68, %rd107;
	cvt.s64.s32 	%rd258, %rd107;
	add.s64 	%rd47, %rd107, %rd2;
	setp.le.s64 	%p26, %rd47, %rd258;
	@%p26 bra 	$L__BB2_19;
	mov.b32 	%r69, 0;
	mov.u64 	%rd249, %rd258;
$L__BB2_18:
	shl.b64 	%rd108, %rd249, 2;
	add.s64 	%rd109, %rd1, %rd108;
	ld.global.f32 	%f14, [%rd109];
	mul.wide.u32 	%rd110, %r69, 4;
	add.s64 	%rd111, %rd84, %rd110;
	st.f32 	[%rd111], %f14;
	add.s32 	%r69, %r69, 1;
	add.s32 	%r68, %r68, 1;
	cvt.s64.s32 	%rd249, %r68;
	setp.gt.s64 	%p27, %rd47, %rd249;
	@%p27 bra 	$L__BB2_18;
$L__BB2_19:
	setp.lt.s64 	%p28, %rd80, 1;
	@%p28 bra 	$L__BB2_35;
	mov.b64 	%rd250, 0;
$L__BB2_21:
	mul.lo.s64 	%rd51, %rd250, %rd80;
	mad.lo.s64 	%rd114, %rd26, %rd250, %rd83;
	add.s64 	%rd52, %rd114, 16;
	mov.b64 	%rd251, 0;
$L__BB2_22:
	setp.lt.u64 	%p29, %rd15, 7;
	mov.f32 	%f98, 0f00000000;
	mov.b64 	%rd256, 0;
	@%p29 bra 	$L__BB2_25;
	shl.b64 	%rd116, %rd251, 2;
	add.s64 	%rd253, %rd84, %rd116;
	mov.f32 	%f98, 0f00000000;
	mov.u64 	%rd252, %rd52;
	mov.u64 	%rd254, %rd21;
$L__BB2_24:
	.pragma "nounroll";
	ld.f32 	%f18, [%rd252+-16];
	ld.f32 	%f19, [%rd253];
	fma.rn.f32 	%f20, %f18, %f19, %f98;
	ld.f32 	%f21, [%rd252+-12];
	add.s64 	%rd117, %rd253, %rd26;
	ld.f32 	%f22, [%rd117];
	fma.rn.f32 	%f23, %f21, %f22, %f20;
	ld.f32 	%f24, [%rd252+-8];
	add.s64 	%rd118, %rd117, %rd26;
	ld.f32 	%f25, [%rd118];
	fma.rn.f32 	%f26, %f24, %f25, %f23;
	ld.f32 	%f27, [%rd252+-4];
	add.s64 	%rd119, %rd118, %rd26;
	ld.f32 	%f28, [%rd119];
	fma.rn.f32 	%f29, %f27, %f28, %f26;
	ld.f32 	%f30, [%rd252];
	add.s64 	%rd120, %rd119, %rd26;
	ld.f32 	%f31, [%rd120];
	fma.rn.f32 	%f32, %f30, %f31, %f29;
	ld.f32 	%f33, [%rd252+4];
	add.s64 	%rd121, %rd120, %rd26;
	ld.f32 	%f34, [%rd121];
	fma.rn.f32 	%f35, %f33, %f34, %f32;
	ld.f32 	%f36, [%rd252+8];
	add.s64 	%rd122, %rd121, %rd26;
	ld.f32 	%f37, [%rd122];
	fma.rn.f32 	%f38, %f36, %f37, %f35;
	ld.f32 	%f39, [%rd252+12];
	add.s64 	%rd123, %rd122, %rd26;
	ld.f32 	%f40, [%rd123];
	fma.rn.f32 	%f98, %f39, %f40, %f38;
	add.s64 	%rd254, %rd254, -8;
	add.s64 	%rd253, %rd253, %rd25;
	add.s64 	%rd252, %rd252, 32;
	setp.ne.s64 	%p30, %rd254, 0;
	mov.u64 	%rd256, %rd21;
	@%p30 bra 	$L__BB2_24;
$L__BB2_25:
	setp.eq.s64 	%p31, %rd16, 0;
	@%p31 bra 	$L__BB2_33;
	setp.lt.u64 	%p32, %rd17, 3;
	@%p32 bra 	$L__BB2_28;
	add.s64 	%rd124, %rd256, %rd51;
	shl.b64 	%rd125, %rd124, 2;
	add.s64 	%rd126, %rd83, %rd125;
	ld.f32 	%f42, [%rd126];
	mad.lo.s64 	%rd127, %rd256, %rd80, %rd251;
	shl.b64 	%rd128, %rd127, 2;
	add.s64 	%rd129, %rd84, %rd128;
	ld.f32 	%f43, [%rd129];
	fma.rn.f32 	%f44, %f42, %f43, %f98;
	add.s64 	%rd130, %rd256, 1;
	and.b64  	%rd131, %rd130, 4294967295;
	add.s64 	%rd132, %rd131, %rd51;
	shl.b64 	%rd133, %rd132, 2;
	add.s64 	%rd134, %rd83, %rd133;
	ld.f32 	%f45, [%rd134];
	mad.lo.s64 	%rd135, %rd131, %rd80, %rd251;
	shl.b64 	%rd136, %rd135, 2;
	add.s64 	%rd137, %rd84, %rd136;
	ld.f32 	%f46, [%rd137];
	fma.rn.f32 	%f47, %f45, %f46, %f44;
	add.s64 	%rd138, %rd256, 2;
	and.b64  	%rd139, %rd138, 4294967295;
	add.s64 	%rd140, %rd139, %rd51;
	shl.b64 	%rd141, %rd140, 2;
	add.s64 	%rd142, %rd83, %rd141;
	ld.f32 	%f48, [%rd142];
	mad.lo.s64 	%rd143, %rd139, %rd80, %rd251;
	shl.b64 	%rd144, %rd143, 2;
	add.s64 	%rd145, %rd84, %rd144;
	ld.f32 	%f49, [%rd145];
	fma.rn.f32 	%f50, %f48, %f49, %f47;
	add.s64 	%rd146, %rd256, 3;
	and.b64  	%rd147, %rd146, 4294967295;
	add.s64 	%rd148, %rd147, %rd51;
	shl.b64 	%rd149, %rd148, 2;
	add.s64 	%rd150, %rd83, %rd149;
	ld.f32 	%f51, [%rd150];
	mad.lo.s64 	%rd151, %rd147, %rd80, %rd251;
	shl.b64 	%rd152, %rd151, 2;
	add.s64 	%rd153, %rd84, %rd152;
	ld.f32 	%f52, [%rd153];
	fma.rn.f32 	%f98, %f51, %f52, %f50;
	add.s64 	%rd154, %rd256, 4;
	and.b64  	%rd256, %rd154, 4294967295;
$L__BB2_28:
	setp.eq.s64 	%p33, %rd18, 0;
	@%p33 bra 	$L__BB2_33;
	setp.eq.s64 	%p34, %rd18, 1;
	@%p34 bra 	$L__BB2_31;
	add.s64 	%rd155, %rd256, %rd51;
	shl.b64 	%rd156, %rd155, 2;
	add.s64 	%rd157, %rd83, %rd156;
	ld.f32 	%f54, [%rd157];
	mad.lo.s64 	%rd158, %rd256, %rd80, %rd251;
	shl.b64 	%rd159, %rd158, 2;
	add.s64 	%rd160, %rd84, %rd159;
	ld.f32 	%f55, [%rd160];
	fma.rn.f32 	%f56, %f54, %f55, %f98;
	add.s64 	%rd161, %rd256, 1;
	and.b64  	%rd162, %rd161, 4294967295;
	add.s64 	%rd163, %rd162, %rd51;
	shl.b64 	%rd164, %rd163, 2;
	add.s64 	%rd165, %rd83, %rd164;
	ld.f32 	%f57, [%rd165];
	mad.lo.s64 	%rd166, %rd162, %rd80, %rd251;
	shl.b64 	%rd167, %rd166, 2;
	add.s64 	%rd168, %rd84, %rd167;
	ld.f32 	%f58, [%rd168];
	fma.rn.f32 	%f98, %f57, %f58, %f56;
	add.s64 	%rd169, %rd256, 2;
	and.b64  	%rd256, %rd169, 4294967295;
$L__BB2_31:
	setp.eq.s64 	%p35, %rd22, 0;
	@%p35 bra 	$L__BB2_33;
	add.s64 	%rd170, %rd256, %rd51;
	shl.b64 	%rd171, %rd170, 2;
	add.s64 	%rd172, %rd83, %rd171;
	ld.f32 	%f59, [%rd172];
	mad.lo.s64 	%rd173, %rd256, %rd80, %rd251;
	shl.b64 	%rd174, %rd173, 2;
	add.s64 	%rd175, %rd84, %rd174;
	ld.f32 	%f60, [%rd175];
	fma.rn.f32 	%f98, %f59, %f60, %f98;
$L__BB2_33:
	add.s64 	%rd176, %rd251, %rd51;
	shl.b64 	%rd177, %rd176, 2;
	add.s64 	%rd178, %rd85, %rd177;
	st.f32 	[%rd178], %f98;
	add.s64 	%rd251, %rd251, 1;
	setp.gt.u64 	%p36, %rd80, %rd251;
	@%p36 bra 	$L__BB2_22;
	add.s64 	%rd250, %rd250, 1;
	setp.gt.s64 	%p37, %rd80, %rd250;
	@%p37 bra 	$L__BB2_21;
$L__BB2_35:
	bar.sync 	0;
	@%p26 bra 	$L__BB2_38;
	cvt.u32.u64 	%r60, %rd248;
	mul.lo.s32 	%r70, %r61, %r60;
	mov.b32 	%r71, 0;
$L__BB2_37:
	mul.wide.u32 	%rd179, %r71, 4;
	add.s64 	%rd180, %rd85, %rd179;
	ld.f32 	%f61, [%rd180];
	shl.b64 	%rd181, %rd258, 2;
	add.s64 	%rd182, %rd1, %rd181;
	st.global.f32 	[%rd182], %f61;
	add.s32 	%r71, %r71, 1;
	add.s32 	%r70, %r70, 1;
	cvt.s64.s32 	%rd258, %r70;
	setp.gt.s64 	%p39, %rd47, %rd258;
	@%p39 bra 	$L__BB2_37;
$L__BB2_38:
	setp.eq.s64 	%p40, %rd80, 0;
	@%p40 bra 	$L__BB2_50;
	setp.lt.u64 	%p41, %rd2, 16;
	mov.b64 	%rd261, 0;
	@%p41 bra 	$L__BB2_42;
	mov.b64 	%rd259, 0;
$L__BB2_41:
	.pragma "nounroll";
	shl.b64 	%rd185, %rd259, 2;
	add.s64 	%rd186, %rd85, %rd185;
	ld.f32 	%f62, [%rd186];
	add.s64 	%rd187, %rd83, %rd185;
	st.f32 	[%rd187], %f62;
	ld.f32 	%f63, [%rd186+4];
	st.f32 	[%rd187+4], %f63;
	ld.f32 	%f64, [%rd186+8];
	st.f32 	[%rd187+8], %f64;
	ld.f32 	%f65, [%rd186+12];
	st.f32 	[%rd187+12], %f65;
	ld.f32 	%f66, [%rd186+16];
	st.f32 	[%rd187+16], %f66;
	ld.f32 	%f67, [%rd186+20];
	st.f32 	[%rd187+20], %f67;
	ld.f32 	%f68, [%rd186+24];
	st.f32 	[%rd187+24], %f68;
	ld.f32 	%f69, [%rd186+28];
	st.f32 	[%rd187+28], %f69;
	ld.f32 	%f70, [%rd186+32];
	st.f32 	[%rd187+32], %f70;
	ld.f32 	%f71, [%rd186+36];
	st.f32 	[%rd187+36], %f71;
	ld.f32 	%f72, [%rd186+40];
	st.f32 	[%rd187+40], %f72;
	ld.f32 	%f73, [%rd186+44];
	st.f32 	[%rd187+44], %f73;
	ld.f32 	%f74, [%rd186+48];
	st.f32 	[%rd187+48], %f74;
	ld.f32 	%f75, [%rd186+52];
	st.f32 	[%rd187+52], %f75;
	ld.f32 	%f76, [%rd186+56];
	st.f32 	[%rd187+56], %f76;
	ld.f32 	%f77, [%rd186+60];
	st.f32 	[%rd187+60], %f77;
	add.s64 	%rd259, %rd259, 16;
	setp.ne.s64 	%p42, %rd259, %rd23;
	mov.u64 	%rd261, %rd23;
	@%p42 bra 	$L__BB2_41;
$L__BB2_42:
	setp.eq.s64 	%p43, %rd19, 0;
	@%p43 bra 	$L__BB2_50;
	add.s64 	%rd188, %rd19, -1;
	setp.lt.u64 	%p44, %rd188, 7;
	@%p44 bra 	$L__BB2_45;
	shl.b64 	%rd189, %rd261, 2;
	add.s64 	%rd190, %rd85, %rd189;
	ld.f32 	%f78, [%rd190];
	add.s64 	%rd191, %rd83, %rd189;
	st.f32 	[%rd191], %f78;
	add.s64 	%rd192, %rd189, 4;
	and.b64  	%rd193, %rd192, 17179869180;
	add.s64 	%rd194, %rd85, %rd193;
	ld.f32 	%f79, [%rd194];
	add.s64 	%rd195, %rd83, %rd193;
	st.f32 	[%rd195], %f79;
	add.s64 	%rd196, %rd189, 8;
	and.b64  	%rd197, %rd196, 17179869180;
	add.s64 	%rd198, %rd85, %rd197;
	ld.f32 	%f80, [%rd198];
	add.s64 	%rd199, %rd83, %rd197;
	st.f32 	[%rd199], %f80;
	add.s64 	%rd200, %rd189, 12;
	and.b64  	%rd201, %rd200, 17179869180;
	add.s64 	%rd202, %rd85, %rd201;
	ld.f32 	%f81, [%rd202];
	add.s64 	%rd203, %rd83, %rd201;
	st.f32 	[%rd203], %f81;
	add.s64 	%rd204, %rd189, 16;
	and.b64  	%rd205, %rd204, 17179869180;
	add.s64 	%rd206, %rd85, %rd205;
	ld.f32 	%f82, [%rd206];
	add.s64 	%rd207, %rd83, %rd205;
	st.f32 	[%rd207], %f82;
	add.s64 	%rd208, %rd189, 20;
	and.b64  	%rd209, %rd208, 17179869180;
	add.s64 	%rd210, %rd85, %rd209;
	ld.f32 	%f83, [%rd210];
	add.s64 	%rd211, %rd83, %rd209;
	st.f32 	[%rd211], %f83;
	add.s64 	%rd212, %rd189, 24;
	and.b64  	%rd213, %rd212, 17179869180;
	add.s64 	%rd214, %rd85, %rd213;
	ld.f32 	%f84, [%rd214];
	add.s64 	%rd215, %rd83, %rd213;
	st.f32 	[%rd215], %f84;
	add.s64 	%rd216, %rd189, 28;
	and.b64  	%rd217, %rd216, 17179869180;
	add.s64 	%rd218, %rd85, %rd217;
	ld.f32 	%f85, [%rd218];
	add.s64 	%rd219, %rd83, %rd217;
	st.f32 	[%rd219], %f85;
	add.s64 	%rd220, %rd261, 8;
	and.b64  	%rd261, %rd220, 4294967295;
$L__BB2_45:
	setp.eq.s64 	%p45, %rd20, 0;
	@%p45 bra 	$L__BB2_50;
	add.s64 	%rd221, %rd20, -1;
	setp.lt.u64 	%p46, %rd221, 3;
	@%p46 bra 	$L__BB2_48;
	shl.b64 	%rd222, %rd261, 2;
	add.s64 	%rd223, %rd85, %rd222;
	ld.f32 	%f86, [%rd223];
	add.s64 	%rd224, %rd83, %rd222;
	st.f32 	[%rd224], %f86;
	add.s64 	%rd225, %rd222, 4;
	and.b64  	%rd226, %rd225, 17179869180;
	add.s64 	%rd227, %rd85, %rd226;
	ld.f32 	%f87, [%rd227];
	add.s64 	%rd228, %rd83, %rd226;
	st.f32 	[%rd228], %f87;
	add.s64 	%rd229, %rd222, 8;
	and.b64  	%rd230, %rd229, 17179869180;
	add.s64 	%rd231, %rd85, %rd230;
	ld.f32 	%f88, [%rd231];
	add.s64 	%rd232, %rd83, %rd230;
	st.f32 	[%rd232], %f88;
	add.s64 	%rd233, %rd222, 12;
	and.b64  	%rd234, %rd233, 17179869180;
	add.s64 	%rd235, %rd85, %rd234;
	ld.f32 	%f89, [%rd235];
	add.s64 	%rd236, %rd83, %rd234;
	st.f32 	[%rd236], %f89;
	add.s64 	%rd237, %rd261, 4;
	and.b64  	%rd261, %rd237, 4294967295;
$L__BB2_48:
	setp.eq.s64 	%p47, %rd24, 0;
	@%p47 bra 	$L__BB2_50;
	shl.b64 	%rd238, %rd261, 2;
	add.s64 	%rd239, %rd85, %rd238;
	ld.f32 	%f90, [%rd239];
	add.s64 	%rd240, %rd83, %rd238;
	st.f32 	[%rd240], %f90;
$L__BB2_50:
	add.s64 	%rd248, %rd248, 1;
	setp.gt.s64 	%p48, %rd79, %rd248;
	@%p48 bra 	$L__BB2_16;
	bra.uni 	$L__BB2_11;
$L__BB2_51:
	rem.s64 	%rd244, %rd29, %rd80;
$L__BB2_52:
	setp.eq.s64 	%p8, %rd244, 0;
	setp.ne.s64 	%p9, %rd243, 0;
	and.pred  	%p10, %p9, %p8;
	add.s32 	%r37, %r66, 1;
	selp.u32 	%r38, 1, 0, %p10;
	add.s32 	%r11, %r67, %r38;
	selp.b32 	%r12, 0, %r37, %p10;
	setp.ne.s32 	%p11, %r11, %r12;
	@%p11 bra 	$L__BB2_54;
	mov.b32 	%r39, 1065353216;
	st.u32 	[%rd28+4], %r39;
$L__BB2_54:
	add.s64 	%rd33, %rd243, 2;
	or.b64  	%rd96, %rd33, %rd80;
	and.b64  	%rd97, %rd96, -4294967296;
	setp.ne.s64 	%p12, %rd97, 0;
	@%p12 bra 	$L__BB2_56;
	cvt.u32.u64 	%r41, %rd33;
	rem.u32 	%r42, %r41, %r34;
	cvt.u64.u32 	%rd245, %r42;
	bra.uni 	$L__BB2_57;
$L__BB2_56:
	rem.s64 	%rd245, %rd33, %rd80;
$L__BB2_57:
	setp.eq.s64 	%p13, %rd245, 0;
	add.s32 	%r43, %r12, 1;
	selp.u32 	%r44, 1, 0, %p13;
	add.s32 	%r13, %r11, %r44;
	selp.b32 	%r14, 0, %r43, %p13;
	setp.ne.s32 	%p14, %r13, %r14;
	@%p14 bra 	$L__BB2_59;
	mov.b32 	%r45, 1065353216;
	st.u32 	[%rd28+8], %r45;
$L__BB2_59:
	add.s64 	%rd37, %rd243, 3;
	or.b64  	%rd98, %rd37, %rd80;
	and.b64  	%rd99, %rd98, -4294967296;
	setp.ne.s64 	%p15, %rd99, 0;
	@%p15 bra 	$L__BB2_61;
	cvt.u32.u64 	%r47, %rd37;
	rem.u32 	%r48, %r47, %r34;
	cvt.u64.u32 	%rd246, %r48;
	bra.uni 	$L__BB2_62;
$L__BB2_61:
	rem.s64 	%rd246, %rd37, %rd80;
$L__BB2_62:
	setp.eq.s64 	%p16, %rd246, 0;
	add.s32 	%r49, %r14, 1;
	selp.u32 	%r50, 1, 0, %p16;
	add.s32 	%r15, %r13, %r50;
	selp.b32 	%r16, 0, %r49, %p16;
	setp.ne.s32 	%p17, %r15, %r16;
	@%p17 bra 	$L__BB2_64;
	mov.b32 	%r51, 1065353216;
	st.u32 	[%rd28+12], %r51;
$L__BB2_64:
	add.s64 	%rd243, %rd243, 4;
	or.b64  	%rd100, %rd243, %rd80;
	and.b64  	%rd101, %rd100, -4294967296;
	setp.ne.s64 	%p18, %rd101, 0;
	@%p18 bra 	$L__BB2_66;
	cvt.u32.u64 	%r53, %rd243;
	rem.u32 	%r54, %r53, %r34;
	cvt.u64.u32 	%rd247, %r54;
	bra.uni 	$L__BB2_67;
$L__BB2_66:
	rem.s64 	%rd247, %rd243, %rd80;
$L__BB2_67:
	setp.eq.s64 	%p19, %rd247, 0;
	add.s32 	%r55, %r16, 1;
	selp.u32 	%r56, 1, 0, %p19;
	add.s32 	%r67, %r15, %r56;
	selp.b32 	%r66, 0, %r55, %p19;
	setp.eq.s64 	%p20, %rd243, %rd242;
	@%p20 bra 	$L__BB2_12;
	bra.uni 	$L__BB2_4;

}


// ===== COMPILED SASS (sm_100) =====

	.target	sm_100

	.elftype	@"ET_EXEC"


//--------------------- .note.nv.tkinfo           --------------------------
	.section	.note.nv.tkinfo,"",@"SHT_NOTE"
	.sectionflags	@"SHF_NOTE_NV_TKINFO"
	.tkinfo
        /*0018*/ 	.word	0x00000002
        /*0030*/ 	.string	""
        /*0030*/ 	.string	"ptxas"
        /*0030*/ 	.string	"Cuda compilation tools, release 13.0, V13.0.88"
        /*0030*/ 	.string	"Build cuda_13.0.r13.0/compiler.36424714_0"
        /*0030*/ 	.string	"-arch sm_100 -m 64 "



//--------------------- .note.nv.cuinfo           --------------------------
	.section	.note.nv.cuinfo,"",@"SHT_NOTE"
	.sectionflags	@"SHF_NOTE_NV_CUINFO"
        /*0018*/ 	.short	0x0002
        /*001a*/ 	.short	0x0064
        /*001c*/ 	.short	0x0082
	.zero		2


//--------------------- .nv.info                  --------------------------
	.section	.nv.info,"",@"SHT_CUDA_INFO"
	.align	4


	//----- nvinfo : EIATTR_REGCOUNT
	.align		4
        /*0000*/ 	.byte	0x04, 0x2f
        /*0002*/ 	.short	(.L_1 - .L_0)
	.align		4
.L_0:
        /*0004*/ 	.word	index@(_Z7Phase_1PfS_ll)
        /*0008*/ 	.word	0x00000030


	//----- nvinfo : EIATTR_FRAME_SIZE
	.align		4
.L_1:
        /*000c*/ 	.byte	0x04, 0x11
        /*000e*/ 	.short	(.L_3 - .L_2)
	.align		4
.L_2:
        /*0010*/ 	.word	index@($__internal_2_$__cuda_sm20_rem_s64)
        /*0014*/ 	.word	0x00000000


	//----- nvinfo : EIATTR_FRAME_SIZE
	.align		4
.L_3:
        /*0018*/ 	.byte	0x04, 0x11
        /*001a*/ 	.short	(.L_5 - .L_4)
	.align		4
.L_4:
        /*001c*/ 	.word	index@($__internal_1_$__cuda_sm20_div_s64)
        /*0020*/ 	.word	0x00000000


	//----- nvinfo : EIATTR_FRAME_SIZE
	.align		4
.L_5:
        /*0024*/ 	.byte	0x04, 0x11
        /*0026*/ 	.short	(.L_7 - .L_6)
	.align		4
.L_6:
        /*0028*/ 	.word	index@(_Z7Phase_1PfS_ll)
        /*002c*/ 	.word	0x00000000


	//----- nvinfo : EIATTR_REGCOUNT
	.align		4
.L_7:
        /*0030*/ 	.byte	0x04, 0x2f
        /*0032*/ 	.short	(.L_9 - .L_8)
	.align		4
.L_8:
        /*0034*/ 	.word	index@(_Z7Phase_2PfS_lll)
        /*0038*/ 	.word	0x00000030


	//----- nvinfo : EIATTR_FRAME_SIZE
	.align		4
.L_9:
        /*003c*/ 	.byte	0x04, 0x11
        /*003e*/ 	.short	(.L_11 - .L_10)
	.align		4
.L_10:
        /*0040*/ 	.word	index@(_Z7Phase_2PfS_lll)
        /*0044*/ 	.word	0x00000000


	//----- nvinfo : EIATTR_REGCOUNT
	.align		4
.L_11:
        /*0048*/ 	.byte	0x04, 0x2f
        /*004a*/ 	.short	(.L_13 - .L_12)
	.align		4
.L_12:
        /*004c*/ 	.word	index@(_Z7Phase_3PfS_ll)
        /*0050*/ 	.word	0x00000030


	//----- nvinfo : EIATTR_FRAME_SIZE
	.align		4
.L_13:
        /*0054*/ 	.byte	0x04, 0x11
        /*0056*/ 	.short	(.L_15 - .L_14)
	.align		4
.L_14:
        /*0058*/ 	.word	index@($__internal_0_$__cuda_sm20_rem_s64)
        /*005c*/ 	.word	0x00000000


	//----- nvinfo : EIATTR_FRAME_SIZE
	.align		4
.L_15:
        /*0060*/ 	.byte	0x04, 0x11
        /*0062*/ 	.short	(.L_17 - .L_16)
	.align		4
.L_16:
        /*0064*/ 	.word	index@(_Z7Phase_3PfS_ll)
        /*0068*/ 	.word	0x00000000


	//----- nvinfo : EIATTR_MIN_STACK_SIZE
	.align		4
.L_17:
        /*006c*/ 	.byte	0x04, 0x12
        /*006e*/ 	.short	(.L_19 - .L_18)
	.align		4
.L_18:
        /*0070*/ 	.word	index@(_Z7Phase_3PfS_ll)
        /*0074*/ 	.word	0x00000000


	//----- nvinfo : EIATTR_MIN_STACK_SIZE
	.align		4
.L_19:
        /*0078*/ 	.byte	0x04, 0x12
        /*007a*/ 	.short	(.L_21 - .L_20)
	.align		4
.L_20:
        /*007c*/ 	.word	index@(_Z7Phase_2PfS_lll)
        /*0080*/ 	.word	0x00000000


	//----- nvinfo : EIATTR_MIN_STACK_SIZE
	.align		4
.L_21:
        /*0084*/ 	.byte	0x04, 0x12
        /*0086*/ 	.short	(.L_23 - .L_22)
	.align		4
.L_22:
        /*0088*/ 	.word	index@(_Z7Phase_1PfS_ll)
        /*008c*/ 	.word	0x00000000
.L_23:


//--------------------- .nv.compat                --------------------------
	.section	.nv.compat,"",@"SHT_CUDA_COMPAT_INFO"
	.align	4
        /*0000*/ 	.byte	0x02, 0x09, 0x00, 0x00, 0x02, 0x02, 0x01, 0x00, 0x02, 0x05, 0x05, 0x00, 0x03, 0x07, 0x01, 0x01
        /*0010*/ 	.byte	0x02, 0x03, 0x00, 0x00, 0x02, 0x06, 0x01, 0x00, 0x04, 0x0b, 0x08, 0x00, 0x09, 0x00, 0x00, 0x00
        /*0020*/ 	.byte	0x00, 0x00, 0x00, 0x00


//--------------------- .nv.info._Z7Phase_3PfS_ll --------------------------
	.section	.nv.info._Z7Phase_3PfS_ll,"",@"SHT_CUDA_INFO"
	.sectionflags	@""
	.align	4


	//----- nvinfo : EIATTR_CUDA_API_VERSION
	.align		4
        /*0000*/ 	.byte	0x04, 0x37
        /*0002*/ 	.short	(.L_25 - .L_24)
.L_24:
        /*0004*/ 	.word	0x00000082


	//----- nvinfo : EIATTR_KPARAM_INFO
	.align		4
.L_25:
        /*0008*/ 	.byte	0x04, 0x17
        /*000a*/ 	.short	(.L_27 - .L_26)
.L_26:
        /*000c*/ 	.word	0x00000000
        /*0010*/ 	.short	0x0003
        /*0012*/ 	.short	0x0018
        /*0014*/ 	.byte	0x00, 0xf0, 0x21, 0x00


	//----- nvinfo : EIATTR_KPARAM_INFO
	.align		4
.L_27:
        /*0018*/ 	.byte	0x04, 0x17
        /*001a*/ 	.short	(.L_29 - .L_28)
.L_28:
        /*001c*/ 	.word	0x00000000
        /*0020*/ 	.short	0x0002
        /*0022*/ 	.short	0x0010
        /*0024*/ 	.byte	0x00, 0xf0, 0x21, 0x00


	//----- nvinfo : EIATTR_KPARAM_INFO
	.align		4
.L_29:
        /*0028*/ 	.byte	0x04, 0x17
        /*002a*/ 	.short	(.L_31 - .L_30)
.L_30:
        /*002c*/ 	.word	0x00000000
        /*0030*/ 	.short	0x0001
        /*0032*/ 	.short	0x0008
        /*0034*/ 	.byte	0x00, 0xf5, 0x21, 0x00


	//----- nvinfo : EIATTR_KPARAM_INFO
	.align		4
.L_31:
        /*0038*/ 	.byte	0x04, 0x17
        /*003a*/ 	.short	(.L_33 - .L_32)
.L_32:
        /*003c*/ 	.word	0x00000000
        /*0040*/ 	.short	0x0000
        /*0042*/ 	.short	0x0000
        /*0044*/ 	.byte	0x00, 0xf5, 0x21, 0x00


	//----- nvinfo : EIATTR_SPARSE_MMA_MASK
	.align		4
.L_33:
        /*0048*/ 	.byte	0x03, 0x50
        /*004a*/ 	.short	0x0000


	//----- nvinfo : EIATTR_MAXREG_COUNT
	.align		4
        /*004c*/ 	.byte	0x03, 0x1b
        /*004e*/ 	.short	0x00ff


	//----- nvinfo : EIATTR_NUM_BARRIERS
	.align		4
        /*0050*/ 	.byte	0x02, 0x4c
        /*0052*/ 	.byte	0x01
	.zero		1


	//----- nvinfo : EIATTR_EXTERNS
	.align		4
        /*0054*/ 	.byte	0x04, 0x0f
        /*0056*/ 	.short	(.L_35 - .L_34)


	//   ....[0]....
	.align		4
.L_34:
        /*0058*/ 	.word	index@(malloc)


	//----- nvinfo : EIATTR_MERCURY_ISA_VERSION
	.align		4
.L_35:
        /*005c*/ 	.byte	0x03, 0x5f
        /*005e*/ 	.short	0x0101


	//----- nvinfo : EIATTR_VRC_CTA_INIT_COUNT
	.align		4
        /*0060*/ 	.byte	0x02, 0x4a
	.zero		1
	.zero		1


	//----- nvinfo : EIATTR_SYSCALL_OFFSETS
	.align		4
        /*0064*/ 	.byte	0x04, 0x46
        /*0066*/ 	.short	(.L_37 - .L_36)


	//   ....[0]....
.L_36:
        /*0068*/ 	.word	0x000000e0


	//   ....[1]....
        /*006c*/ 	.word	0x00000150


	//   ....[2]....
        /*0070*/ 	.word	0x000001c0


	//----- nvinfo : EIATTR_EXIT_INSTR_OFFSETS
	.align		4
.L_37:
        /*0074*/ 	.byte	0x04, 0x1c
        /*0076*/ 	.short	(.L_39 - .L_38)


	//   ....[0]....
.L_38:
        /*0078*/ 	.word	0x00000ec0


	//   ....[1]....
        /*007c*/ 	.word	0x00002f30


	//   ....[2]....
        /*0080*/ 	.word	0x00003010


	//   ....[3]....
        /*0084*/ 	.word	0x00003150


	//----- nvinfo : EIATTR_CRS_STACK_SIZE
	.align		4
.L_39:
        /*0088*/ 	.byte	0x04, 0x1e
        /*008a*/ 	.short	(.L_41 - .L_40)
.L_40:
        /*008c*/ 	.word	0x00000000


	//----- nvinfo : EIATTR_CBANK_PARAM_SIZE
	.align		4
.L_41:
        /*0090*/ 	.byte	0x03, 0x19
        /*0092*/ 	.short	0x0020


	//----- nvinfo : EIATTR_PARAM_CBANK
	.align		4
        /*0094*/ 	.byte	0x04, 0x0a
        /*0096*/ 	.short	(.L_43 - .L_42)
	.align		4
.L_42:
        /*0098*/ 	.word	index@(.nv.constant0._Z7Phase_3PfS_ll)
        /*009c*/ 	.short	0x0380
        /*009e*/ 	.short	0x0020


	//----- nvinfo : EIATTR_SW_WAR
	.align		4
.L_43:
        /*00a0*/ 	.byte	0x04, 0x36
        /*00a2*/ 	.short	(.L_45 - .L_44)
.L_44:
        /*00a4*/ 	.word	0x00000008
.L_45:


//--------------------- .nv.info._Z7Phase_2PfS_lll --------------------------
	.section	.nv.info._Z7Phase_2PfS_lll,"",@"SHT_CUDA_INFO"
	.sectionflags	@""
	.align	4


	//----- nvinfo : EIATTR_CUDA_API_VERSION
	.align		4
        /*0000*/ 	.byte	0x04, 0x37
        /*0002*/ 	.short	(.L_47 - .L_46)
.L_46:
        /*0004*/ 	.word	0x00000082


	//----- nvinfo : EIATTR_KPARAM_INFO
	.align		4
.L_47:
        /*0008*/ 	.byte	0x04, 0x17
        /*000a*/ 	.short	(.L_49 - .L_48)
.L_48:
        /*000c*/ 	.word	0x00000000
        /*0010*/ 	.short	0x0004
        /*0012*/ 	.short	0x0020
        /*0014*/ 	.byte	0x00, 0xf0, 0x21, 0x00


	//----- nvinfo : EIATTR_KPARAM_INFO
	.align		4
.L_49:
        /*0018*/ 	.byte	0x04, 0x17
        /*001a*/ 	.short	(.L_51 - .L_50)
.L_50:
        /*001c*/ 	.word	0x00000000
        /*0020*/ 	.short	0x0003
        /*0022*/ 	.short	0x0018
        /*0024*/ 	.byte	0x00, 0xf0, 0x21, 0x00


	//----- nvinfo : EIATTR_KPARAM_INFO
	.align		4
.L_51:
        /*0028*/ 	.byte	0x04, 0x17
        /*002a*/ 	.short	(.L_53 - .L_52)
.L_52:
        /*002c*/ 	.word	0x00000000
        /*0030*/ 	.short	0x0002
        /*0032*/ 	.short	0x0010
        /*0034*/ 	.byte	0x00, 0xf0, 0x21, 0x00


	//----- nvinfo : EIATTR_KPARAM_INFO
	.align		4
.L_53:
        /*0038*/ 	.byte	0x04, 0x17
        /*003a*/ 	.short	(.L_55 - .L_54)
.L_54:
        /*003c*/ 	.word	0x00000000
        /*0040*/ 	.short	0x0001
        /*0042*/ 	.short	0x0008
        /*0044*/ 	.byte	0x00, 0xf5, 0x21, 0x00


	//----- nvinfo : EIATTR_KPARAM_INFO
	.align		4
.L_55:
        /*0048*/ 	.byte	0x04, 0x17
        /*004a*/ 	.short	(.L_57 - .L_56)
.L_56:
        /*004c*/ 	.word	0x00000000
        /*0050*/ 	.short	0x0000
        /*0052*/ 	.short	0x0000
        /*0054*/ 	.byte	0x00, 0xf5, 0x21, 0x00


	//----- nvinfo : EIATTR_SPARSE_MMA_MASK
	.align		4
.L_57:
        /*0058*/ 	.byte	0x03, 0x50
        /*005a*/ 	.short	0x0000


	//----- nvinfo : EIATTR_MAXREG_COUNT
	.align		4
        /*005c*/ 	.byte	0x03, 0x1b
        /*005e*/ 	.short	0x00ff


	//----- nvinfo : EIATTR_NUM_BARRIERS
	.align		4
        /*0060*/ 	.byte	0x02, 0x4c
        /*0062*/ 	.byte	0x01
	.zero		1


	//----- nvinfo : EIATTR_EXTERNS
	.align		4
        /*0064*/ 	.byte	0x04, 0x0f
        /*0066*/ 	.short	(.L_59 - .L_58)


	//   ....[0]....
	.align		4
.L_58:
        /*0068*/ 	.word	index@(malloc)


	//----- nvinfo : EIATTR_MERCURY_ISA_VERSION
	.align		4
.L_59:
        /*006c*/ 	.byte	0x03, 0x5f
        /*006e*/ 	.short	0x0101


	//----- nvinfo : EIATTR_VRC_CTA_INIT_COUNT
	.align		4
        /*0070*/ 	.byte	0x02, 0x4a
	.zero		1
	.zero		1


	//----- nvinfo : EIATTR_SYSCALL_OFFSETS
	.align		4
        /*0074*/ 	.byte	0x04, 0x46
        /*0076*/ 	.short	(.L_61 - .L_60)


	//   ....[0]....
.L_60:
        /*0078*/ 	.word	0x000000e0


	//   ....[1]....
        /*007c*/ 	.word	0x00000150


	//   ....[2]....
        /*0080*/ 	.word	0x000001c0


	//----- nvinfo : EIATTR_EXIT_INSTR_OFFSETS
	.align		4
.L_61:
        /*0084*/ 	.byte	0x04, 0x1c
        /*0086*/ 	.short	(.L_63 - .L_62)


	//   ....[0]....
.L_62:
        /*0088*/ 	.word	0x00000200


	//   ....[1]....
        /*008c*/ 	.word	0x00001790


	//----- nvinfo : EIATTR_CRS_STACK_SIZE
	.align		4
.L_63:
        /*0090*/ 	.byte	0x04, 0x1e
        /*0092*/ 	.short	(.L_65 - .L_64)
.L_64:
        /*0094*/ 	.word	0x00000000


	//----- nvinfo : EIATTR_CBANK_PARAM_SIZE
	.align		4
.L_65:
        /*0098*/ 	.byte	0x03, 0x19
        /*009a*/ 	.short	0x0028


	//----- nvinfo : EIATTR_PARAM_CBANK
	.align		4
        /*009c*/ 	.byte	0x04, 0x0a
        /*009e*/ 	.short	(.L_67 - .L_66)
	.align		4
.L_66:
        /*00a0*/ 	.word	index@(.nv.constant0._Z7Phase_2PfS_lll)
        /*00a4*/ 	.short	0x0380
        /*00a6*/ 	.short	0x0028


	//----- nvinfo : EIATTR_SW_WAR
	.align		4
.L_67:
        /*00a8*/ 	.byte	0x04, 0x36
        /*00aa*/ 	.short	(.L_69 - .L_68)
.L_68:
        /*00ac*/ 	.word	0x00000008
.L_69:


//--------------------- .nv.info._Z7Phase_1PfS_ll --------------------------
	.section	.nv.info._Z7Phase_1PfS_ll,"",@"SHT_CUDA_INFO"
	.sectionflags	@""
	.align	4


	//----- nvinfo : EIATTR_CUDA_API_VERSION
	.align		4
        /*0000*/ 	.byte	0x04, 0x37
        /*0002*/ 	.short	(.L_71 - .L_70)
.L_70:
        /*0004*/ 	.word	0x00000082


	//----- nvinfo : EIATTR_KPARAM_INFO
	.align		4
.L_71:
        /*0008*/ 	.byte	0x04, 0x17
        /*000a*/ 	.short	(.L_73 - .L_72)
.L_72:
        /*000c*/ 	.word	0x00000000
        /*0010*/ 	.short	0x0003
        /*0012*/ 	.short	0x0018
        /*0014*/ 	.byte	0x00, 0xf0, 0x21, 0x00


	//----- nvinfo : EIATTR_KPARAM_INFO
	.align		4
.L_73:
        /*0018*/ 	.byte	0x04, 0x17
        /*001a*/ 	.short	(.L_75 - .L_74)
.L_74:
        /*001c*/ 	.word	0x00000000
        /*0020*/ 	.short	0x0002
        /*0022*/ 	.short	0x0010
        /*0024*/ 	.byte	0x00, 0xf0, 0x21, 0x00


	//----- nvinfo : EIATTR_KPARAM_INFO
	.align		4
.L_75:
        /*0028*/ 	.byte	0x04, 0x17
        /*002a*/ 	.short	(.L_77 - .L_76)
.L_76:
        /*002c*/ 	.word	0x00000000
        /*0030*/ 	.short	0x0001
        /*0032*/ 	.short	0x0008
        /*0034*/ 	.byte	0x00, 0xf5, 0x21, 0x00


	//----- nvinfo : EIATTR_KPARAM_INFO
	.align		4
.L_77:
        /*0038*/ 	.byte	0x04, 0x17
        /*003a*/ 	.short	(.L_79 - .L_78)
.L_78:
        /*003c*/ 	.word	0x00000000
        /*0040*/ 	.short	0x0000
        /*0042*/ 	.short	0x0000
        /*0044*/ 	.byte	0x00, 0xf5, 0x21, 0x00


	//----- nvinfo : EIATTR_SPARSE_MMA_MASK
	.align		4
.L_79:
        /*0048*/ 	.byte	0x03, 0x50
        /*004a*/ 	.short	0x0000


	//----- nvinfo : EIATTR_MAXREG_COUNT
	.align		4
        /*004c*/ 	.byte	0x03, 0x1b
        /*004e*/ 	.short	0x00ff


	//----- nvinfo : EIATTR_NUM_BARRIERS
	.align		4
        /*0050*/ 	.byte	0x02, 0x4c
        /*0052*/ 	.byte	0x01
	.zero		1


	//----- nvinfo : EIATTR_EXTERNS
	.align		4
        /*0054*/ 	.byte	0x04, 0x0f
        /*0056*/ 	.short	(.L_81 - .L_80)


	//   ....[0]....
	.align		4
.L_80:
        /*0058*/ 	.word	index@(malloc)


	//----- nvinfo : EIATTR_MERCURY_ISA_VERSION
	.align		4
.L_81:
        /*005c*/ 	.byte	0x03, 0x5f
        /*005e*/ 	.short	0x0101


	//----- nvinfo : EIATTR_VRC_CTA_INIT_COUNT
	.align		4
        /*0060*/ 	.byte	0x02, 0x4a
	.zero		1
	.zero		1


	//----- nvinfo : EIATTR_SYSCALL_OFFSETS
	.align		4
        /*0064*/ 	.byte	0x04, 0x46
        /*0066*/ 	.short	(.L_83 - .L_82)


	//   ....[0]....
.L_82:
        /*0068*/ 	.word	0x000000d0


	//   ....[1]....
        /*006c*/ 	.word	0x00000140


	//   ....[2]....
        /*0070*/ 	.word	0x000001b0


	//   ....[3]....
        /*0074*/ 	.word	0x00000220


	//----- nvinfo : EIATTR_EXIT_INSTR_OFFSETS
	.align		4
.L_83:
        /*0078*/ 	.byte	0x04, 0x1c
        /*007a*/ 	.short	(.L_85 - .L_84)


	//   ....[0]....
.L_84:
        /*007c*/ 	.word	0x00001390


	//   ....[1]....
        /*0080*/ 	.word	0x00002a00


	//----- nvinfo : EIATTR_CRS_STACK_SIZE
	.align		4
.L_85:
        /*0084*/ 	.byte	0x04, 0x1e
        /*0086*/ 	.short	(.L_87 - .L_86)
.L_86:
        /*0088*/ 	.word	0x00000000


	//----- nvinfo : EIATTR_CBANK_PARAM_SIZE
	.align		4
.L_87:
        /*008c*/ 	.byte	0x03, 0x19
        /*008e*/ 	.short	0x0020


	//----- nvinfo : EIATTR_PARAM_CBANK
	.align		4
        /*0090*/ 	.byte	0x04, 0x0a
        /*0092*/ 	.short	(.L_89 - .L_88)
	.align		4
.L_88:
        /*0094*/ 	.word	index@(.nv.constant0._Z7Phase_1PfS_ll)
        /*0098*/ 	.short	0x0380
        /*009a*/ 	.short	0x0020


	//----- nvinfo : EIATTR_SW_WAR
	.align		4
.L_89:
        /*009c*/ 	.byte	0x04, 0x36
        /*009e*/ 	.short	(.L_91 - .L_90)
.L_90:
        /*00a0*/ 	.word	0x00000008
.L_91:


//--------------------- .nv.callgraph             --------------------------
	.section	.nv.callgraph,"",@"SHT_CUDA_CALLGRAPH"
	.align	4
	.sectionentsize	8
	.align		4
        /*0000*/ 	.word	0x00000000
	.align		4
        /*0004*/ 	.word	0xffffffff
	.align		4
        /*0008*/ 	.word	index@(_Z7Phase_3PfS_ll)
	.align		4
        /*000c*/ 	.word	index@(malloc)
	.align		4
        /*0010*/ 	.word	index@(_Z7Phase_2PfS_lll)
	.align		4
        /*0014*/ 	.word	index@(malloc)
	.align		4
        /*0018*/ 	.word	index@(_Z7Phase_1PfS_ll)
	.align		4
        /*001c*/ 	.word	index@(malloc)
	.align		4
        /*0020*/ 	.word	0x00000000
	.align		4
        /*0024*/ 	.word	0xfffffffe
	.align		4
        /*0028*/ 	.word	0x00000000
	.align		4
        /*002c*/ 	.word	0xfffffffd
	.align		4
        /*0030*/ 	.word	0x00000000
	.align		4
        /*0034*/ 	.word	0xfffffffc


//--------------------- .nv.constant4             --------------------------
	.section	.nv.constant4,"a",@progbits
	.align	8
	.align		8
.nv.constant4:
        /*0000*/ 	.dword	malloc


//--------------------- .text._Z7Phase_3PfS_ll    --------------------------
	.section	.text._Z7Phase_3PfS_ll,"ax",@progbits
	.align	128
        .global         _Z7Phase_3PfS_ll
        .type           _Z7Phase_3PfS_ll,@function
        .size           _Z7Phase_3PfS_ll,(.L_x_106 - _Z7Phase_3PfS_ll)
        .other          _Z7Phase_3PfS_ll,@"STO_CUDA_ENTRY STV_DEFAULT"
_Z7Phase_3PfS_ll:
.text._Z7Phase_3PfS_ll:
[----:B------:R-:W0:Y:S08]  /*0000*/  LDC R1, c[0x0][0x37c] ;  /* 0x0000df00ff017b82 */ /* 0x000e300000000800 */
[----:B------:R-:W1:Y:S01]  /*0010*/  LDC.64 R26, c[0x0][0x398] ;  /* 0x0000e600ff1a7b82 */ /* 0x000e620000000a00 */
[----:B------:R-:W-:Y:S01]  /*0020*/  MOV R2, 0x0 ;  /* 0x0000000000027802 */ /* 0x000fe20000000f00 */
[----:B------:R-:W2:Y:S06]  /*0030*/  LDCU.64 UR36, c[0x0][0x358] ;  /* 0x00006b00ff2477ac */ /* 0x000eac0008000a00 */
[----:B------:R3:W4:Y:S01]  /*0040*/  LDC.64 R6, c[0x4][R2] ;  /* 0x0100000002067b82 */ /* 0x0007220000000a00 */
[----:B-1----:R-:W-:-:S02]  /*0050*/  IMAD R0, R27, R26, RZ ;  /* 0x0000001a1b007224 */ /* 0x002fc400078e02ff */
[----:B------:R-:W-:-:S04]  /*0060*/  IMAD.WIDE.U32 R22, R26, R26, RZ ;  /* 0x0000001a1a167225 */ /* 0x000fc800078e00ff */
[----:B------:R-:W-:Y:S02]  /*0070*/  IMAD R27, R26, R27, R0 ;  /* 0x0000001b1a1b7224 */ /* 0x000fe400078e0200 */
[----:B------:R-:W-:Y:S02]  /*0080*/  IMAD.SHL.U32 R24, R22, 0x4, RZ ;  /* 0x0000000416187824 */ /* 0x000fe400078e00ff */
[----:B------:R-:W-:Y:S02]  /*0090*/  IMAD.IADD R27, R23, 0x1, R27 ;  /* 0x00000001171b7824 */ /* 0x000fe400078e021b */
[----:B------:R-:W-:-:S03]  /*00a0*/  IMAD.MOV.U32 R4, RZ, RZ, R24 ;  /* 0x000000ffff047224 */ /* 0x000fc600078e0018 */
[----:B------:R-:W-:-:S05]  /*00b0*/  SHF.L.U64.HI R25, R22, 0x2, R27 ;  /* 0x0000000216197819 */ /* 0x000fca000001021b */
[----:B0-234-:R-:W-:-:S07]  /*00c0*/  IMAD.MOV.U32 R5, RZ, RZ, R25 ;  /* 0x000000ffff057224 */ /* 0x01dfce00078e0019 */
[----:B------:R-:W-:-:S07]  /*00d0*/  LEPC R20, `(.L_x_0) ;  /* 0x000000001014794e */ /* 0x000fce0000000000 */
[----:B------:R-:W-:Y:S05]  /*00e0*/  CALL.ABS.NOINC R6 ;  /* 0x0000000006007343 */ /* 0x000fea0003c00000 */
.L_x_0:
[----:B------:R0:W1:Y:S01]  /*00f0*/  LDC.64 R6, c[0x4][R2] ;  /* 0x0100000002067b82 */ /* 0x0000620000000a00 */
[----:B------:R-:W-:Y:S02]  /*0100*/  IMAD.MOV.U32 R18, RZ, RZ, R4 ;  /* 0x000000ffff127224 */ /* 0x000fe400078e0004 */
[----:B------:R-:W-:Y:S02]  /*0110*/  IMAD.MOV.U32 R19, RZ, RZ, R5 ;  /* 0x000000ffff137224 */ /* 0x000fe400078e0005 */
[----:B------:R-:W-:Y:S02]  /*0120*/  IMAD.MOV.U32 R4, RZ, RZ, R24 ;  /* 0x000000ffff047224 */ /* 0x000fe400078e0018 */
[----:B------:R-:W-:-:S07]  /*0130*/  IMAD.MOV.U32 R5, RZ, RZ, R25 ;  /* 0x000000ffff057224 */ /* 0x000fce00078e0019 */
[----:B------:R-:W-:-:S07]  /*0140*/  LEPC R20, `(.L_x_1) ;  /* 0x000000001014794e */ /* 0x000fce0000000000 */
[----:B01----:R-:W-:Y:S05]  /*0150*/  CALL.ABS.NOINC R6 ;  /* 0x0000000006007343 */ /* 0x003fea0003c00000 */
.L_x_1:
[----:B------:R-:W0:Y:S01]  /*0160*/  LDC.64 R2, c[0x4][R2] ;  /* 0x0100000002027b82 */ /* 0x000e220000000a00 */
[----:B------:R-:W-:Y:S02]  /*0170*/  IMAD.MOV.U32 R16, RZ, RZ, R4 ;  /* 0x000000ffff107224 */ /* 0x000fe400078e0004 */
[----:B------:R-:W-:Y:S02]  /*0180*/  IMAD.MOV.U32 R17, RZ, RZ, R5 ;  /* 0x000000ffff117224 */ /* 0x000fe400078e0005 */
[----:B------:R-:W-:Y:S02]  /*0190*/  IMAD.MOV.U32 R4, RZ, RZ, R24 ;  /* 0x000000ffff047224 */ /* 0x000fe400078e0018 */
[----:B------:R-:W-:-:S07]  /*01a0*/  IMAD.MOV.U32 R5, RZ, RZ, R25 ;  /* 0x000000ffff057224 */ /* 0x000fce00078e0019 */
[----:B------:R-:W-:-:S07]  /*01b0*/  LEPC R20, `(.L_x_2) ;  /* 0x000000001014794e */ /* 0x000fce0000000000 */
[----:B0-----:R-:W-:Y:S05]  /*01c0*/  CALL.ABS.NOINC R2 ;  /* 0x0000000002007343 */ /* 0x001fea0003c00000 */
.L_x_2:
[----:B------:R-:W0:Y:S02]  /*01d0*/  S2UR UR4, SR_CTAID.X ;  /* 0x00000000000479c3 */ /* 0x000e240000002500 */
[----:B0-----:R-:W-:-:S09]  /*01e0*/  UISETP.NE.AND UP0, UPT, UR4, URZ, UPT ;  /* 0x000000ff0400728c */ /* 0x001fd2000bf05270 */
[----:B------:R-:W-:Y:S05]  /*01f0*/  BRA.U UP0, `(.L_x_3) ;  /* 0x0000002d00507547 */ /* 0x000fea000b800000 */
[----:B------:R-:W0:Y:S02]  /*0200*/  LDCU.64 UR4, c[0x0][0x398] ;  /* 0x00007300ff0477ac */ /* 0x000e240008000a00 */
[----:B0-----:R-:W-:-:S04]  /*0210*/  UISETP.NE.U32.AND UP0, UPT, UR4, URZ, UPT ;  /* 0x000000ff0400728c */ /* 0x001fc8000bf05070 */
[----:B------:R-:W-:-:S09]  /*0220*/  UISETP.NE.AND.EX UP0, UPT, UR5, URZ, UPT, UP0 ;  /* 0x000000ff0500728c */ /* 0x000fd2000bf05300 */
[----:B------:R-:W-:Y:S05]  /*0230*/  BRA.U !UP0, `(.L_x_4) ;  /* 0x0000000d08147547 */ /* 0x000fea000b800000 */
[C---:B------:R-:W-:Y:S01]  /*0240*/  ISETP.GE.U32.AND P0, PT, R22.reuse, 0x4, PT ;  /* 0x000000041600780c */ /* 0x040fe20003f06070 */
[----:B------:R-:W-:Y:S01]  /*0250*/  IMAD.MOV.U32 R23, RZ, RZ, RZ ;  /* 0x000000ffff177224 */ /* 0x000fe200078e00ff */
[----:B------:R-:W-:Y:S01]  /*0260*/  ISETP.GT.U32.AND P1, PT, R22, 0x1, PT ;  /* 0x000000011600780c */ /* 0x000fe20003f24070 */
[----:B------:R-:W-:Y:S01]  /*0270*/  IMAD.MOV.U32 R21, RZ, RZ, RZ ;  /* 0x000000ffff157224 */ /* 0x000fe200078e00ff */
[C---:B------:R-:W-:Y:S01]  /*0280*/  ISETP.GE.U32.AND.EX P0, PT, R27.reuse, RZ, PT, P0 ;  /* 0x000000ff1b00720c */ /* 0x040fe20003f06100 */
[----:B------:R-:W-:Y:S01]  /*0290*/  IMAD.MOV.U32 R14, RZ, RZ, RZ ;  /* 0x000000ffff0e7224 */ /* 0x000fe200078e00ff */
[----:B------:R-:W-:Y:S01]  /*02a0*/  ISETP.GT.U32.AND.EX P1, PT, R27, RZ, PT, P1 ;  /* 0x000000ff1b00720c */ /* 0x000fe20003f24110 */
[----:B------:R-:W-:-:S03]  /*02b0*/  IMAD.MOV.U32 R24, RZ, RZ, RZ ;  /* 0x000000ffff187224 */ /* 0x000fc600078e00ff */
[----:B------:R-:W-:Y:S02]  /*02c0*/  SEL R22, R22, 0x1, P1 ;  /* 0x0000000116167807 */ /* 0x000fe40000800000 */
[----:B------:R-:W-:-:S05]  /*02d0*/  SEL R0, R27, RZ, P1 ;  /* 0x000000ff1b007207 */ /* 0x000fca0000800000 */
[----:B------:R-:W-:Y:S05]  /*02e0*/  @!P0 BRA `(.L_x_5) ;  /* 0x0000000800c88947 */ /* 0x000fea0003800000 */
[----:B------:R-:W-:Y:S01]  /*02f0*/  BSSY.RECONVERGENT B0, `(.L_x_5) ;  /* 0x00000b1000007945 */ /* 0x000fe20003800200 */
[----:B------:R-:W-:Y:S01]  /*0300*/  IMAD.MOV.U32 R14, RZ, RZ, R0 ;  /* 0x000000ffff0e7224 */ /* 0x000fe200078e0000 */
[----:B------:R-:W-:Y:S01]  /*0310*/  LOP3.LUT R21, R22, 0xfffffffc, RZ, 0xc0, !PT ;  /* 0xfffffffc16157812 */ /* 0x000fe200078ec0ff */
[----:B------:R-:W-:Y:S02]  /*0320*/  IMAD.MOV.U32 R23, RZ, RZ, RZ ;  /* 0x000000ffff177224 */ /* 0x000fe400078e00ff */
[----:B------:R-:W-:Y:S02]  /*0330*/  IMAD.MOV.U32 R15, RZ, RZ, RZ ;  /* 0x000000ffff0f7224 */ /* 0x000fe400078e00ff */
[----:B------:R-:W-:-:S07]  /*0340*/  IMAD.MOV.U32 R13, RZ, RZ, RZ ;  /* 0x000000ffff0d7224 */ /* 0x000fce00078e00ff */
.L_x_18:
[----:B------:R-:W0:Y:S01]  /*0350*/  LDCU UR4, c[0x0][0x39c] ;  /* 0x00007380ff0477ac */ /* 0x000e220008000800 */
[----:B------:R-:W-:Y:S01]  /*0360*/  ISETP.NE.AND P0, PT, R24, R23, PT ;  /* 0x000000171800720c */ /* 0x000fe20003f05270 */
[----:B-1----:R-:W1:Y:S01]  /*0370*/  LDC R12, c[0x0][0x398] ;  /* 0x0000e600ff0c7b82 */ /* 0x002e620000000800 */
[C---:B------:R-:W-:Y:S01]  /*0380*/  LEA R2, P1, R15.reuse, R18, 0x2 ;  /* 0x000000120f027211 */ /* 0x040fe200078210ff */
[----:B------:R-:W-:Y:S03]  /*0390*/  BSSY.RECONVERGENT B1, `(.L_x_6) ;  /* 0x0000023000017945 */ /* 0x000fe60003800200 */
[C---:B------:R-:W-:Y:S02]  /*03a0*/  LEA.HI.X R3, R15.reuse, R19, R13, 0x2, P1 ;  /* 0x000000130f037211 */ /* 0x040fe400008f140d */
[----:B------:R-:W-:Y:S01]  /*03b0*/  IADD3 R27, P1, PT, R15, 0x1, RZ ;  /* 0x000000010f1b7810 */ /* 0x000fe20007f3e0ff */
[----:B------:R-:W2:Y:S03]  /*03c0*/  LDC R0, c[0x0][0x39c] ;  /* 0x0000e700ff007b82 */ /* 0x000ea60000000800 */
[----:B------:R-:W-:Y:S01]  /*03d0*/  IADD3.X R26, PT, PT, RZ, R13, RZ, P1, !PT ;  /* 0x0000000dff1a7210 */ /* 0x000fe20000ffe4ff */
[----:B------:R-:W-:-:S03]  /*03e0*/  @!P0 IMAD.MOV.U32 R7, RZ, RZ, 0x3f800000 ;  /* 0x3f800000ff078424 */ /* 0x000fc600078e00ff */
[----:B0-----:R-:W-:Y:S02]  /*03f0*/  LOP3.LUT R6, R26, UR4, RZ, 0xfc, !PT ;  /* 0x000000041a067c12 */ /* 0x001fe4000f8efcff */
[----:B------:R0:W-:Y:S02]  /*0400*/  @!P0 ST.E desc[UR36][R2.64], R7 ;  /* 0x0000000702008985 */ /* 0x0001e4000c101924 */
[----:B------:R-:W-:-:S13]  /*0410*/  ISETP.NE.U32.AND P0, PT, R6, RZ, PT ;  /* 0x000000ff0600720c */ /* 0x000fda0003f05070 */
[----:B0-----:R-:W-:Y:S05]  /*0420*/  @P0 BRA `(.L_x_7) ;  /* 0x0000000000540947 */ /* 0x001fea0003800000 */
[----:B------:R-:W0:Y:S02]  /*0430*/  LDCU UR4, c[0x0][0x398] ;  /* 0x00007300ff0477ac */ /* 0x000e240008000800 */
[----:B0-----:R-:W0:Y:S01]  /*0440*/  I2F.U32.RP R8, UR4 ;  /* 0x0000000400087d06 */ /* 0x001e220008209000 */
[----:B------:R-:W-:-:S07]  /*0450*/  ISETP.NE.U32.AND P1, PT, RZ, UR4, PT ;  /* 0x00000004ff007c0c */ /* 0x000fce000bf25070 */
[----:B0-----:R-:W0:Y:S02]  /*0460*/  MUFU.RCP R8, R8 ;  /* 0x0000000800087308 */ /* 0x001e240000001000 */
[----:B0-----:R-:W-:-:S06]  /*0470*/  VIADD R6, R8, 0xffffffe ;  /* 0x0ffffffe08067836 */ /* 0x001fcc0000000000 */
[----:B------:R0:W3:Y:S02]  /*0480*/  F2I.FTZ.U32.TRUNC.NTZ R7, R6 ;  /* 0x0000000600077305 */ /* 0x0000e4000021f000 */
[----:B0-----:R-:W-:Y:S02]  /*0490*/  IMAD.MOV.U32 R6, RZ, RZ, RZ ;  /* 0x000000ffff067224 */ /* 0x001fe400078e00ff */
[----:B---3--:R-:W-:-:S04]  /*04a0*/  IMAD.MOV R9, RZ, RZ, -R7 ;  /* 0x000000ffff097224 */ /* 0x008fc800078e0a07 */
[----:B------:R-:W-:-:S04]  /*04b0*/  IMAD R9, R9, UR4, RZ ;  /* 0x0000000409097c24 */ /* 0x000fc8000f8e02ff */
[----:B------:R-:W-:-:S06]  /*04c0*/  IMAD.HI.U32 R7, R7, R9, R6 ;  /* 0x0000000907077227 */ /* 0x000fcc00078e0006 */
[----:B------:R-:W-:-:S04]  /*04d0*/  IMAD.HI.U32 R7, R7, R27, RZ ;  /* 0x0000001b07077227 */ /* 0x000fc800078e00ff */
[----:B------:R-:W-:-:S04]  /*04e0*/  IMAD.MOV R7, RZ, RZ, -R7 ;  /* 0x000000ffff077224 */ /* 0x000fc800078e0a07 */
[----:B------:R-:W-:-:S05]  /*04f0*/  IMAD R7, R7, UR4, R27 ;  /* 0x0000000407077c24 */ /* 0x000fca000f8e021b */
[----:B------:R-:W-:-:S13]  /*0500*/  ISETP.GE.U32.AND P0, PT, R7, UR4, PT ;  /* 0x0000000407007c0c */ /* 0x000fda000bf06070 */
[----:B------:R-:W-:-:S05]  /*0510*/  @P0 VIADD R7, R7, -UR4 ;  /* 0x8000000407070c36 */ /* 0x000fca0008000000 */
[----:B------:R-:W-:-:S13]  /*0520*/  ISETP.GE.U32.AND P0, PT, R7, UR4, PT ;  /* 0x0000000407007c0c */ /* 0x000fda000bf06070 */
[----:B------:R-:W-:Y:S01]  /*0530*/  @P0 VIADD R7, R7, -UR4 ;  /* 0x8000000407070c36 */ /* 0x000fe20008000000 */
[----:B------:R-:W-:-:S04]  /*0540*/  @!P1 LOP3.LUT R7, RZ, UR4, RZ, 0x33, !PT ;  /* 0x00000004ff079c12 */ /* 0x000fc8000f8e33ff */
[----:B------:R-:W-:-:S04]  /*0550*/  ISETP.NE.U32.AND P0, PT, R7, RZ, PT ;  /* 0x000000ff0700720c */ /* 0x000fc80003f05070 */
[----:B------:R-:W-:Y:S01]  /*0560*/  ISETP.NE.AND.EX P0, PT, RZ, RZ, PT, P0 ;  /* 0x000000ffff00720c */ /* 0x000fe20003f05300 */
[----:B------:R-:W-:-:S12]  /*0570*/  BRA `(.L_x_8) ;  /* 0x0000000000107947 */ /* 0x000fd80003800000 */
.L_x_7:
[----:B------:R-:W-:-:S07]  /*0580*/  MOV R20, 0x5a0 ;  /* 0x000005a000147802 */ /* 0x000fce0000000f00 */
[----:B-12---:R-:W-:Y:S05]  /*0590*/  CALL.REL.NOINC `($__internal_0_$__cuda_sm20_rem_s64) ;  /* 0x0000002800f07944 */ /* 0x006fea0003c00000 */
[----:B------:R-:W-:-:S04]  /*05a0*/  ISETP.NE.U32.AND P0, PT, R8, RZ, PT ;  /* 0x000000ff0800720c */ /* 0x000fc80003f05070 */
[----:B------:R-:W-:-:S13]  /*05b0*/  ISETP.NE.AND.EX P0, PT, R9, RZ, PT, P0 ;  /* 0x000000ff0900720c */ /* 0x000fda0003f05300 */
.L_x_8:
[----:B------:R-:W-:Y:S05]  /*05c0*/  BSYNC.RECONVERGENT B1 ;  /* 0x0000000000017941 */ /* 0x000fea0003800200 */
.L_x_6:
[----:B------:R-:W-:Y:S01]  /*05d0*/  ISETP.NE.U32.AND P1, PT, R15, RZ, PT ;  /* 0x000000ff0f00720c */ /* 0x000fe20003f25070 */
[----:B------:R-:W-:Y:S01]  /*05e0*/  VIADD R23, R23, 0x1 ;  /* 0x0000000117177836 */ /* 0x000fe20000000000 */
[----:B------:R-:W0:Y:S01]  /*05f0*/  LDCU UR4, c[0x0][0x39c] ;  /* 0x00007380ff0477ac */ /* 0x000e220008000800 */
[----:B------:R-:W-:Y:S01]  /*0600*/  VIADD R25, R24, 0x1 ;  /* 0x0000000118197836 */ /* 0x000fe20000000000 */
[----:B------:R-:W-:Y:S01]  /*0610*/  ISETP.NE.AND.EX P0, PT, R13, RZ, !P0, P1 ;  /* 0x000000ff0d00720c */ /* 0x000fe20004705310 */
[----:B------:R-:W-:Y:S01]  /*0620*/  BSSY.RECONVERGENT B1, `(.L_x_9) ;  /* 0x0000024000017945 */ /* 0x000fe20003800200 */
[----:B------:R-:W-:-:S05]  /*0630*/  IADD3 R27, P1, PT, R15, 0x2, RZ ;  /* 0x000000020f1b7810 */ /* 0x000fca0007f3e0ff */
[----:B------:R-:W-:-:S06]  /*0640*/  IMAD.X R26, RZ, RZ, R13, P1 ;  /* 0x000000ffff1a7224 */ /* 0x000fcc00008e060d */
[----:B------:R-:W-:Y:S01]  /*0650*/  @!P0 IMAD.MOV R25, RZ, RZ, R24 ;  /* 0x000000ffff198224 */ /* 0x000fe200078e0218 */
[----:B------:R-:W-:Y:S02]  /*0660*/  SEL R24, R23, RZ, !P0 ;  /* 0x000000ff17187207 */ /* 0x000fe40004000000 */
[----:B0-----:R-:W-:Y:S02]  /*0670*/  LOP3.LUT R6, R26, UR4, RZ, 0xfc, !PT ;  /* 0x000000041a067c12 */ /* 0x001fe4000f8efcff */
[----:B------:R-:W-:-:S13]  /*0680*/  ISETP.NE.AND P0, PT, R25, R24, PT ;  /* 0x000000181900720c */ /* 0x000fda0003f05270 */
[----:B------:R-:W-:-:S05]  /*0690*/  @!P0 IMAD.MOV.U32 R7, RZ, RZ, 0x3f800000 ;  /* 0x3f800000ff078424 */ /* 0x000fca00078e00ff */
[----:B------:R0:W-:Y:S01]  /*06a0*/  @!P0 ST.E desc[UR36][R2.64+0x4], R7 ;  /* 0x0000040702008985 */ /* 0x0001e2000c101924 */
[----:B------:R-:W-:-:S13]  /*06b0*/  ISETP.NE.U32.AND P0, PT, R6, RZ, PT ;  /* 0x000000ff0600720c */ /* 0x000fda0003f05070 */
[----:B0-----:R-:W-:Y:S05]  /*06c0*/  @P0 BRA `(.L_x_10) ;  /* 0x0000000000540947 */ /* 0x001fea0003800000 */
[----:B------:R-:W0:Y:S01]  /*06d0*/  LDCU UR4, c[0x0][0x398] ;  /* 0x00007300ff0477ac */ /* 0x000e220008000800 */
[----:B------:R-:W-:Y:S01]  /*06e0*/  IMAD.MOV.U32 R6, RZ, RZ, RZ ;  /* 0x000000ffff067224 */ /* 0x000fe200078e00ff */
[----:B0-----:R-:W0:Y:S01]  /*06f0*/  I2F.U32.RP R8, UR4 ;  /* 0x0000000400087d06 */ /* 0x001e220008209000 */
[----:B------:R-:W-:-:S07]  /*0700*/  ISETP.NE.U32.AND P1, PT, RZ, UR4, PT ;  /* 0x00000004ff007c0c */ /* 0x000fce000bf25070 */
[----:B0-----:R-:W0:Y:S02]  /*0710*/  MUFU.RCP R8, R8 ;  /* 0x0000000800087308 */ /* 0x001e240000001000 */
[----:B0-----:R-:W-:-:S06]  /*0720*/  VIADD R7, R8, 0xffffffe ;  /* 0x0ffffffe08077836 */ /* 0x001fcc0000000000 */
[----:B------:R-:W0:Y:S02]  /*0730*/  F2I.FTZ.U32.TRUNC.NTZ R7, R7 ;  /* 0x0000000700077305 */ /* 0x000e24000021f000 */
[----:B0-----:R-:W-:-:S04]  /*0740*/  IMAD.MOV R9, RZ, RZ, -R7 ;  /* 0x000000ffff097224 */ /* 0x001fc800078e0a07 */
        /* <DEDUP_REMOVED lines=13> */
.L_x_10:
[----:B------:R-:W-:-:S07]  /*0820*/  MOV R20, 0x840 ;  /* 0x0000084000147802 */ /* 0x000fce0000000f00 */
[----:B-12---:R-:W-:Y:S05]  /*0830*/  CALL.REL.NOINC `($__internal_0_$__cuda_sm20_rem_s64) ;  /* 0x0000002800487944 */ /* 0x006fea0003c00000 */
[----:B------:R-:W-:-:S04]  /*0840*/  ISETP.NE.U32.AND P0, PT, R8, RZ, PT ;  /* 0x000000ff0800720c */ /* 0x000fc80003f05070 */
[----:B------:R-:W-:-:S13]  /*0850*/  ISETP.NE.AND.EX P0, PT, R9, RZ, PT, P0 ;  /* 0x000000ff0900720c */ /* 0x000fda0003f05300 */
.L_x_11:
[----:B------:R-:W-:Y:S05]  /*0860*/  BSYNC.RECONVERGENT B1 ;  /* 0x0000000000017941 */ /* 0x000fea0003800200 */
.L_x_9:
[----:B------:R-:W-:Y:S01]  /*0870*/  VIADD R24, R24, 0x1 ;  /* 0x0000000118187836 */ /* 0x000fe20000000000 */
[----:B------:R-:W0:Y:S01]  /*0880*/  LDCU UR4, c[0x0][0x39c] ;  /* 0x00007380ff0477ac */ /* 0x000e220008000800 */
[C---:B------:R-:W-:Y:S01]  /*0890*/  VIADD R23, R25.reuse, 0x1 ;  /* 0x0000000119177836 */ /* 0x040fe20000000000 */
[----:B------:R-:W-:Y:S01]  /*08a0*/  @P0 IADD3 R23, PT, PT, R25, RZ, RZ ;  /* 0x000000ff19170210 */ /* 0x000fe20007ffe0ff */
[----:B------:R-:W-:Y:S01]  /*08b0*/  BSSY.RECONVERGENT B1, `(.L_x_12) ;  /* 0x0000023000017945 */ /* 0x000fe20003800200 */
[----:B------:R-:W-:Y:S02]  /*08c0*/  SEL R24, R24, RZ, P0 ;  /* 0x000000ff18187207 */ /* 0x000fe40000000000 */
[----:B------:R-:W-:Y:S02]  /*08d0*/  IADD3 R27, P1, PT, R15, 0x3, RZ ;  /* 0x000000030f1b7810 */ /* 0x000fe40007f3e0ff */
[----:B------:R-:W-:-:S03]  /*08e0*/  ISETP.NE.AND P0, PT, R23, R24, PT ;  /* 0x000000181700720c */ /* 0x000fc60003f05270 */
[----:B------:R-:W-:-:S05]  /*08f0*/  IMAD.X R26, RZ, RZ, R13, P1 ;  /* 0x000000ffff1a7224 */ /* 0x000fca00008e060d */
[----:B0-----:R-:W-:-:S05]  /*0900*/  LOP3.LUT R6, R26, UR4, RZ, 0xfc, !PT ;  /* 0x000000041a067c12 */ /* 0x001fca000f8efcff */
        /* <DEDUP_REMOVED lines=25> */
.L_x_13:
[----:B------:R-:W-:-:S07]  /*0aa0*/  MOV R20, 0xac0 ;  /* 0x00000ac000147802 */ /* 0x000fce0000000f00 */
[----:B-12---:R-:W-:Y:S05]  /*0ab0*/  CALL.REL.NOINC `($__internal_0_$__cuda_sm20_rem_s64) ;  /* 0x0000002400a87944 */ /* 0x006fea0003c00000 */
[----:B------:R-:W-:-:S04]  /*0ac0*/  ISETP.NE.U32.AND P0, PT, R8, RZ, PT ;  /* 0x000000ff0800720c */ /* 0x000fc80003f05070 */
[----:B------:R-:W-:-:S13]  /*0ad0*/  ISETP.NE.AND.EX P0, PT, R9, RZ, PT, P0 ;  /* 0x000000ff0900720c */ /* 0x000fda0003f05300 */
.L_x_14:
[----:B------:R-:W-:Y:S05]  /*0ae0*/  BSYNC.RECONVERGENT B1 ;  /* 0x0000000000017941 */ /* 0x000fea0003800200 */
.L_x_12:
[----:B------:R-:W-:Y:S01]  /*0af0*/  VIADD R28, R24, 0x1 ;  /* 0x00000001181c7836 */ /* 0x000fe20000000000 */
[----:B------:R-:W0:Y:S01]  /*0b00*/  LDCU UR4, c[0x0][0x39c] ;  /* 0x00007380ff0477ac */ /* 0x000e220008000800 */
[----:B------:R-:W-:Y:S01]  /*0b10*/  VIADD R25, R23, 0x1 ;  /* 0x0000000117197836 */ /* 0x000fe20000000000 */
[----:B------:R-:W-:Y:S01]  /*0b20*/  IADD3 R15, P1, PT, R15, 0x4, RZ ;  /* 0x000000040f0f7810 */ /* 0x000fe20007f3e0ff */
[----:B------:R-:W-:Y:S01]  /*0b30*/  @P0 IMAD.MOV R25, RZ, RZ, R23 ;  /* 0x000000ffff190224 */ /* 0x000fe200078e0217 */
[----:B------:R-:W-:Y:S01]  /*0b40*/  SEL R28, R28, RZ, P0 ;  /* 0x000000ff1c1c7207 */ /* 0x000fe20000000000 */
[----:B------:R-:W-:Y:S02]  /*0b50*/  BSSY.RECONVERGENT B1, `(.L_x_15) ;  /* 0x0000023000017945 */ /* 0x000fe40003800200 */
[----:B------:R-:W-:Y:S01]  /*0b60*/  IMAD.X R13, RZ, RZ, R13, P1 ;  /* 0x000000ffff0d7224 */ /* 0x000fe200008e060d */
[----:B------:R-:W-:-:S04]  /*0b70*/  ISETP.NE.AND P0, PT, R25, R28, PT ;  /* 0x0000001c1900720c */ /* 0x000fc80003f05270 */
[----:B0-----:R-:W-:-:S09]  /*0b80*/  LOP3.LUT R6, R13, UR4, RZ, 0xfc, !PT ;  /* 0x000000040d067c12 */ /* 0x001fd2000f8efcff */
[----:B------:R-:W-:-:S05]  /*0b90*/  @!P0 IMAD.MOV.U32 R7, RZ, RZ, 0x3f800000 ;  /* 0x3f800000ff078424 */ /* 0x000fca00078e00ff */
[----:B------:R0:W-:Y:S01]  /*0ba0*/  @!P0 ST.E desc[UR36][R2.64+0xc], R7 ;  /* 0x00000c0702008985 */ /* 0x0001e2000c101924 */
        /* <DEDUP_REMOVED lines=11> */
[----:B--2---:R-:W-:-:S06]  /*0c60*/  IMAD.HI.U32 R0, R3, R7, R2 ;  /* 0x0000000703007227 */ /* 0x004fcc00078e0002 */
        /* <DEDUP_REMOVED lines=11> */
.L_x_16:
[----:B------:R-:W-:Y:S01]  /*0d20*/  MOV R27, R15 ;  /* 0x0000000f001b7202 */ /* 0x000fe20000000f00 */
[----:B------:R-:W-:Y:S01]  /*0d30*/  IMAD.MOV.U32 R26, RZ, RZ, R13 ;  /* 0x000000ffff1a7224 */ /* 0x000fe200078e000d */
[----:B------:R-:W-:-:S07]  /*0d40*/  MOV R20, 0xd60 ;  /* 0x00000d6000147802 */ /* 0x000fce0000000f00 */
[----:B-12---:R-:W-:Y:S05]  /*0d50*/  CALL.REL.NOINC `($__internal_0_$__cuda_sm20_rem_s64) ;  /* 0x0000002400007944 */ /* 0x006fea0003c00000 */
[----:B------:R-:W-:-:S04]  /*0d60*/  ISETP.NE.U32.AND P0, PT, R8, RZ, PT ;  /* 0x000000ff0800720c */ /* 0x000fc80003f05070 */
[----:B------:R-:W-:-:S13]  /*0d70*/  ISETP.NE.AND.EX P0, PT, R9, RZ, PT, P0 ;  /* 0x000000ff0900720c */ /* 0x000fda0003f05300 */
.L_x_17:
[----:B------:R-:W-:Y:S05]  /*0d80*/  BSYNC.RECONVERGENT B1 ;  /* 0x0000000000017941 */ /* 0x000fea0003800200 */
.L_x_15:
[----:B------:R-:W-:Y:S01]  /*0d90*/  ISETP.NE.U32.AND P1, PT, R15, R21, PT ;  /* 0x000000150f00720c */ /* 0x000fe20003f25070 */
[----:B------:R-:W-:Y:S02]  /*0da0*/  VIADD R23, R28, 0x1 ;  /* 0x000000011c177836 */ /* 0x000fe40000000000 */
[----:B------:R-:W-:Y:S01]  /*0db0*/  VIADD R24, R25, 0x1 ;  /* 0x0000000119187836 */ /* 0x000fe20000000000 */
[----:B------:R-:W-:Y:S01]  /*0dc0*/  ISETP.NE.AND.EX P1, PT, R13, R14, PT, P1 ;  /* 0x0000000e0d00720c */ /* 0x000fe20003f25310 */
[----:B------:R-:W-:Y:S01]  /*0dd0*/  @P0 IMAD.MOV R24, RZ, RZ, R25 ;  /* 0x000000ffff180224 */ /* 0x000fe200078e0219 */
[----:B------:R-:W-:-:S11]  /*0de0*/  SEL R23, R23, RZ, P0 ;  /* 0x000000ff17177207 */ /* 0x000fd60000000000 */
[----:B------:R-:W-:Y:S05]  /*0df0*/  @P1 BRA `(.L_x_18) ;  /* 0xfffffff400541947 */ /* 0x000fea000383ffff */
[----:B------:R-:W-:Y:S05]  /*0e00*/  BSYNC.RECONVERGENT B0 ;  /* 0x0000000000007941 */ /* 0x000fea0003800200 */
.L_x_5:
[----:B------:R-:W-:Y:S02]  /*0e10*/  LOP3.LUT R22, R22, 0x1, RZ, 0xc0, !PT ;  /* 0x0000000116167812 */ /* 0x000fe400078ec0ff */
[----:B------:R-:W-:Y:S02]  /*0e20*/  ISETP.NE.AND P0, PT, R24, R23, PT ;  /* 0x000000171800720c */ /* 0x000fe40003f05270 */
[----:B------:R-:W-:-:S04]  /*0e30*/  ISETP.NE.U32.AND P1, PT, R22, 0x1, PT ;  /* 0x000000011600780c */ /* 0x000fc80003f25070 */
[----:B------:R-:W-:-:S13]  /*0e40*/  ISETP.NE.U32.OR.EX P0, PT, RZ, RZ, P0, P1 ;  /* 0x000000ffff00720c */ /* 0x000fda0000705510 */
[----:B------:R-:W-:Y:S01]  /*0e50*/  @!P0 LEA R2, P1, R21, R18, 0x2 ;  /* 0x0000001215028211 */ /* 0x000fe200078210ff */
[----:B------:R-:W-:-:S03]  /*0e60*/  @!P0 IMAD.MOV.U32 R7, RZ, RZ, 0x3f800000 ;  /* 0x3f800000ff078424 */ /* 0x000fc600078e00ff */
[----:B------:R-:W-:-:S05]  /*0e70*/  @!P0 LEA.HI.X R3, R21, R19, R14, 0x2, P1 ;  /* 0x0000001315038211 */ /* 0x000fca00008f140e */
[----:B------:R0:W-:Y:S04]  /*0e80*/  @!P0 ST.E desc[UR36][R2.64], R7 ;  /* 0x0000000702008985 */ /* 0x0001e8000c101924 */
.L_x_4:
[----:B0-----:R-:W0:Y:S02]  /*0e90*/  LDC.64 R2, c[0x0][0x390] ;  /* 0x0000e400ff027b82 */ /* 0x001e240000000a00 */
[----:B0-----:R-:W-:-:S04]  /*0ea0*/  ISETP.GE.U32.AND P0, PT, R2, 0x1, PT ;  /* 0x000000010200780c */ /* 0x001fc80003f06070 */
[----:B------:R-:W-:-:S13]  /*0eb0*/  ISETP.GE.AND.EX P0, PT, R3, RZ, PT, P0 ;  /* 0x000000ff0300720c */ /* 0x000fda0003f06300 */
[----:B------:R-:W-:Y:S05]  /*0ec0*/  @!P0 EXIT ;  /* 0x000000000000894d */ /* 0x000fea0003800000 */
[----:B------:R-:W0:Y:S02]  /*0ed0*/  LDC.64 R20, c[0x0][0x398] ;  /* 0x0000e600ff147b82 */ /* 0x000e240000000a00 */
[C---:B0-----:R-:W-:Y:S01]  /*0ee0*/  LOP3.LUT R0, R20.reuse, 0x7, RZ, 0xc0, !PT ;  /* 0x0000000714007812 */ /* 0x041fe200078ec0ff */
[C---:B------:R-:W-:Y:S01]  /*0ef0*/  IMAD.SHL.U32 R11, R20.reuse, 0x4, RZ ;  /* 0x00000004140b7824 */ /* 0x040fe200078e00ff */
[----:B------:R-:W-:Y:S02]  /*0f00*/  IADD3 R3, P0, PT, R20, -0x1, RZ ;  /* 0xffffffff14037810 */ /* 0x000fe40007f1e0ff */
[----:B------:R-:W-:Y:S02]  /*0f10*/  IADD3 R2, P2, PT, R0, -0x1, RZ ;  /* 0xffffffff00027810 */ /* 0x000fe40007f5e0ff */
[----:B------:R-:W-:Y:S02]  /*0f20*/  ISETP.GE.U32.AND P1, PT, R3, 0x7, PT ;  /* 0x000000070300780c */ /* 0x000fe40003f26070 */
[----:B------:R-:W-:Y:S01]  /*0f30*/  IADD3.X R6, PT, PT, R21, -0x1, RZ, P0, !PT ;  /* 0xffffffff15067810 */ /* 0x000fe200007fe4ff */
[----:B------:R-:W-:Y:S01]  /*0f40*/  IMAD.X R3, RZ, RZ, -0x1, P2 ;  /* 0xffffffffff037424 */ /* 0x000fe200010e06ff */
[----:B------:R-:W-:-:S02]  /*0f50*/  ISETP.GE.U32.AND P0, PT, R2, 0x3, PT ;  /* 0x000000030200780c */ /* 0x000fc40003f06070 */
[----:B------:R-:W-:Y:S02]  /*0f60*/  ISETP.GE.U32.AND.EX P1, PT, R6, RZ, PT, P1 ;  /* 0x000000ff0600720c */ /* 0x000fe40003f26110 */
[----:B------:R-:W-:Y:S02]  /*0f70*/  ISETP.GE.U32.AND.EX P0, PT, R3, RZ, PT, P0 ;  /* 0x000000ff0300720c */ /* 0x000fe40003f06100 */
[----:B------:R-:W-:Y:S02]  /*0f80*/  CS2R R2, SRZ ;  /* 0x0000000000027805 */ /* 0x000fe4000001ff00 */
[----:B------:R-:W-:Y:S02]  /*0f90*/  LOP3.LUT R6, R21, 0x7fffffff, RZ, 0xc0, !PT ;  /* 0x7fffffff15067812 */ /* 0x000fe400078ec0ff */
[C-C-:B------:R-:W-:Y:S02]  /*0fa0*/  SHF.L.U64.HI R7, R20.reuse, 0x5, R21.reuse ;  /* 0x0000000514077819 */ /* 0x140fe40000010215 */
[----:B------:R-:W-:-:S02]  /*0fb0*/  SHF.L.U64.HI R8, R20, 0x2, R21 ;  /* 0x0000000214087819 */ /* 0x000fc40000010215 */
[----:B------:R-:W-:-:S07]  /*0fc0*/  LOP3.LUT R9, R20, 0x3, RZ, 0xc0, !PT ;  /* 0x0000000314097812 */ /* 0x000fce00078ec0ff */
.L_x_39:
[----:B0-----:R-:W0:Y:S02]  /*0fd0*/  LDCU.64 UR4, c[0x0][0x398] ;  /* 0x00007300ff0477ac */ /* 0x001e240008000a00 */
[----:B0-----:R-:W-:Y:S02]  /*0fe0*/  UIMAD UR6, UR5, UR4, URZ ;  /* 0x00000004050672a4 */ /* 0x001fe4000f8e02ff */
[----:B------:R-:W-:Y:S02]  /*0ff0*/  UIMAD.WIDE.U32 UR8, UR4, UR4, URZ ;  /* 0x00000004040872a5 */ /* 0x000fe4000f8e00ff */
[----:B------:R-:W-:-:S04]  /*1000*/  UIMAD UR6, UR4, UR5, UR6 ;  /* 0x00000005040672a4 */ /* 0x000fc8000f8e0206 */
[----:B------:R-:W-:Y:S01]  /*1010*/  UIADD3 UR6, UPT, UPT, UR9, UR6, URZ ;  /* 0x0000000609067290 */ /* 0x000fe2000fffe0ff */
[----:B--23--:R-:W-:-:S04]  /*1020*/  IMAD.WIDE.U32 R14, R2, UR8, RZ ;  /* 0x00000008020e7c25 */ /* 0x00cfc8000f8e00ff */
[----:B-1----:R-:W-:Y:S01]  /*1030*/  IMAD.MOV.U32 R12, RZ, RZ, R14 ;  /* 0x000000ffff0c7224 */ /* 0x002fe200078e000e */
[----:B------:R-:W-:Y:S01]  /*1040*/  IADD3 R27, P3, PT, R14, UR8, RZ ;  /* 0x000000080e1b7c10 */ /* 0x000fe2000ff7e0ff */
[----:B------:R-:W-:-:S03]  /*1050*/  IMAD R10, R2, UR6, RZ ;  /* 0x00000006020a7c24 */ /* 0x000fc6000f8e02ff */
[----:B------:R-:W-:Y:S01]  /*1060*/  ISETP.GT.U32.AND P2, PT, R27, R14, PT ;  /* 0x0000000e1b00720c */ /* 0x000fe20003f44070 */
[----:B------:R-:W-:Y:S01]  /*1070*/  IMAD R13, R3, UR8, R10 ;  /* 0x00000008030d7c24 */ /* 0x000fe2000f8e020a */
[----:B------:R-:W-:-:S04]  /*1080*/  SHF.R.S32.HI R10, RZ, 0x1f, R14 ;  /* 0x0000001fff0a7819 */ /* 0x000fc8000001140e */
[----:B------:R-:W-:-:S04]  /*1090*/  IADD3.X R26, PT, PT, R15, UR6, R13, P3, !PT ;  /* 0x000000060f1a7c10 */ /* 0x000fc80009ffe40d */
[----:B------:R-:W-:-:S13]  /*10a0*/  ISETP.GT.AND.EX P2, PT, R26, R10, PT, P2 ;  /* 0x0000000a1a00720c */ /* 0x000fda0003f44320 */
[----:B------:R-:W-:Y:S05]  /*10b0*/  @!P2 BRA `(.L_x_19) ;  /* 0x00000000004ca947 */ /* 0x000fea0003800000 */
[----:B------:R-:W-:Y:S01]  /*10c0*/  BSSY.RECONVERGENT B0, `(.L_x_19) ;  /* 0x0000012000007945 */ /* 0x000fe20003800200 */
[----:B------:R-:W-:Y:S02]  /*10d0*/  IMAD.MOV.U32 R13, RZ, RZ, R14 ;  /* 0x000000ffff0d7224 */ /* 0x000fe400078e000e */
[----:B------:R-:W-:Y:S02]  /*10e0*/  IMAD.MOV.U32 R21, RZ, RZ, RZ ;  /* 0x000000ffff157224 */ /* 0x000fe400078e00ff */
[----:B------:R-:W-:Y:S02]  /*10f0*/  IMAD.MOV.U32 R24, RZ, RZ, R12 ;  /* 0x000000ffff187224 */ /* 0x000fe400078e000c */
[----:B------:R-:W-:-:S07]  /*1100*/  IMAD.MOV.U32 R25, RZ, RZ, R10 ;  /* 0x000000ffff197224 */ /* 0x000fce00078e000a */
.L_x_20:
[----:B0-----:R-:W0:Y:S02]  /*1110*/  LDCU.64 UR4, c[0x0][0x388] ;  /* 0x00007100ff0477ac */ /* 0x001e240008000a00 */
[----:B0-----:R-:W-:-:S04]  /*1120*/  LEA R22, P3, R24, UR4, 0x2 ;  /* 0x0000000418167c11 */ /* 0x001fc8000f8610ff */
[----:B------:R-:W-:-:S06]  /*1130*/  LEA.HI.X R23, R24, UR5, R25, 0x2, P3 ;  /* 0x0000000518177c11 */ /* 0x000fcc00098f1419 */
[----:B------:R-:W2:Y:S01]  /*1140*/  LDG.E R23, desc[UR36][R22.64] ;  /* 0x0000002416177981 */ /* 0x000ea2000c1e1900 */
[----:B------:R-:W-:-:S04]  /*1150*/  IMAD.WIDE.U32 R14, R21, 0x4, R16 ;  /* 0x00000004150e7825 */ /* 0x000fc800078e0010 */
[----:B------:R-:W-:Y:S02]  /*1160*/  VIADD R24, R13, 0x1 ;  /* 0x000000010d187836 */ /* 0x000fe40000000000 */
[----:B------:R-:W-:Y:S02]  /*1170*/  VIADD R21, R21, 0x1 ;  /* 0x0000000115157836 */ /* 0x000fe40000000000 */
[--C-:B------:R-:W-:Y:S01]  /*1180*/  IMAD.MOV.U32 R13, RZ, RZ, R24.reuse ;  /* 0x000000ffff0d7224 */ /* 0x100fe200078e0018 */
[----:B------:R-:W-:Y:S02]  /*1190*/  ISETP.GT.U32.AND P3, PT, R27, R24, PT ;  /* 0x000000181b00720c */ /* 0x000fe40003f64070 */
[----:B------:R-:W-:-:S04]  /*11a0*/  SHF.R.S32.HI R25, RZ, 0x1f, R24 ;  /* 0x0000001fff197819 */ /* 0x000fc80000011418 */
[----:B------:R-:W-:Y:S01]  /*11b0*/  ISETP.GT.AND.EX P3, PT, R26, R25, PT, P3 ;  /* 0x000000191a00720c */ /* 0x000fe20003f64330 */
[----:B--2---:R0:W-:-:S12]  /*11c0*/  ST.E desc[UR36][R14.64], R23 ;  /* 0x000000170e007985 */ /* 0x0041d8000c101924 */
[----:B------:R-:W-:Y:S05]  /*11d0*/  @P3 BRA `(.L_x_20) ;  /* 0xfffffffc00cc3947 */ /* 0x000fea000383ffff */
[----:B------:R-:W-:Y:S05]  /*11e0*/  BSYNC.RECONVERGENT B0 ;  /* 0x0000000000007941 */ /* 0x000fea0003800200 */
.L_x_19:
[----:B------:R-:W1:Y:S02]  /*11f0*/  LDCU.64 UR4, c[0x0][0x398] ;  /* 0x00007300ff0477ac */ /* 0x000e640008000a00 */
[----:B-1----:R-:W-:Y:S02]  /*1200*/  IMAD.U32 R26, RZ, RZ, UR4 ;  /* 0x00000004ff1a7e24 */ /* 0x002fe4000f8e00ff */
[----:B------:R-:W-:-:S03]  /*1210*/  IMAD.U32 R28, RZ, RZ, UR5 ;  /* 0x00000005ff1c7e24 */ /* 0x000fc6000f8e00ff */
[----:B------:R-:W-:-:S04]  /*1220*/  ISETP.GE.U32.AND P3, PT, R26, 0x1, PT ;  /* 0x000000011a00780c */ /* 0x000fc80003f66070 */
[----:B------:R-:W-:-:S13]  /*1230*/  ISETP.GE.AND.EX P3, PT, R28, RZ, PT, P3 ;  /* 0x000000ff1c00720c */ /* 0x000fda0003f66330 */
[----:B------:R-:W-:Y:S05]  /*1240*/  @!P3 BRA `(.L_x_21) ;  /* 0x0000000c0068b947 */ /* 0x000fea0003800000 */
[----:B------:R-:W-:Y:S02]  /*1250*/  IMAD.MOV.U32 R13, RZ, RZ, RZ ;  /* 0x000000ffff0d7224 */ /* 0x000fe400078e00ff */
[----:B0-----:R-:W-:-:S07]  /*1260*/  IMAD.MOV.U32 R14, RZ, RZ, RZ ;  /* 0x000000ffff0e7224 */ /* 0x001fce00078e00ff */
.L_x_30:
[----:B------:R-:W0:Y:S01]  /*1270*/  LDCU.64 UR4, c[0x0][0x398] ;  /* 0x00007300ff0477ac */ /* 0x000e220008000a00 */
[-C--:B------:R-:W-:Y:S01]  /*1280*/  IMAD R24, R8, R13.reuse, RZ ;  /* 0x0000000d08187224 */ /* 0x080fe200078e02ff */
[----:B------:R-:W-:Y:S01]  /*1290*/  MOV R15, R13 ;  /* 0x0000000d000f7202 */ /* 0x000fe20000000f00 */
[CC--:B------:R-:W-:Y:S01]  /*12a0*/  IMAD.WIDE.U32 R22, R13.reuse, R11.reuse, R18 ;  /* 0x0000000b0d167225 */ /* 0x0c0fe200078e0012 */
[----:B------:R-:W-:Y:S01]  /*12b0*/  IADD3 R13, P4, PT, R13, 0x1, RZ ;  /* 0x000000010d0d7810 */ /* 0x000fe20007f9e0ff */
[----:B------:R-:W-:Y:S01]  /*12c0*/  BSSY.RECONVERGENT B0, `(.L_x_22) ;  /* 0x00000d1000007945 */ /* 0x000fe20003800200 */
[----:B------:R-:W-:Y:S01]  /*12d0*/  CS2R R36, SRZ ;  /* 0x0000000000247805 */ /* 0x000fe2000001ff00 */
[----:B------:R-:W-:Y:S02]  /*12e0*/  IMAD.MOV.U32 R21, RZ, RZ, R14 ;  /* 0x000000ffff157224 */ /* 0x000fe400078e000e */
[----:B------:R-:W-:Y:S02]  /*12f0*/  IMAD R35, R14, R11, R24 ;  /* 0x0000000b0e237224 */ /* 0x000fe400078e0218 */
[----:B------:R-:W-:Y:S01]  /*1300*/  IMAD.X R14, RZ, RZ, R14, P4 ;  /* 0x000000ffff0e7224 */ /* 0x000fe200020e060e */
[----:B------:R-:W-:-:S05]  /*1310*/  IADD3 R34, P4, PT, R22, 0x10, RZ ;  /* 0x0000001016227810 */ /* 0x000fca0007f9e0ff */
[----:B------:R-:W-:Y:S01]  /*1320*/  IMAD.X R35, R23, 0x1, R35, P4 ;  /* 0x0000000117237824 */ /* 0x000fe200020e0623 */
[----:B0-----:R-:W-:-:S04]  /*1330*/  ISETP.GE.U32.AND P3, PT, R13, UR4, PT ;  /* 0x000000040d007c0c */ /* 0x001fc8000bf66070 */
[----:B------:R-:W-:-:S13]  /*1340*/  ISETP.GE.AND.EX P3, PT, R14, UR5, PT, P3 ;  /* 0x000000050e007c0c */ /* 0x000fda000bf66330 */
.L_x_29:
[----:B------:R-:W-:Y:S01]  /*1350*/  CS2R R38, SRZ ;  /* 0x0000000000267805 */ /* 0x000fe2000001ff00 */
[----:B------:R-:W-:Y:S01]  /*1360*/  IMAD.MOV.U32 R31, RZ, RZ, RZ ;  /* 0x000000ffff1f7224 */ /* 0x000fe200078e00ff */
[----:B------:R-:W-:Y:S06]  /*1370*/  @!P1 BRA `(.L_x_23) ;  /* 0x0000000000ec9947 */ /* 0x000fec0003800000 */
[----:B------:R-:W-:Y:S01]  /*1380*/  LEA R40, P4, R36, R16, 0x2 ;  /* 0x0000001024287211 */ /* 0x000fe200078810ff */
[----:B------:R-:W-:Y:S01]  /*1390*/  BSSY.RECONVERGENT B1, `(.L_x_24) ;  /* 0x0000037000017945 */ /* 0x000fe20003800200 */
[----:B------:R-:W-:Y:S01]  /*13a0*/  LOP3.LUT R38, R20, 0xfffffff8, RZ, 0xc0, !PT ;  /* 0xfffffff814267812 */ /* 0x000fe200078ec0ff */
[----:B------:R-:W-:Y:S01]  /*13b0*/  IMAD.MOV.U32 R39, RZ, RZ, RZ ;  /* 0x000000ffff277224 */ /* 0x000fe200078e00ff */
[----:B------:R-:W-:Y:S01]  /*13c0*/  LEA.HI.X R41, R36, R17, R37, 0x2, P4 ;  /* 0x0000001124297211 */ /* 0x000fe200020f1425 */
[----:B------:R-:W-:Y:S02]  /*13d0*/  IMAD.MOV.U32 R22, RZ, RZ, R34 ;  /* 0x000000ffff167224 */ /* 0x000fe400078e0022 */
[----:B------:R-:W-:Y:S02]  /*13e0*/  IMAD.MOV.U32 R25, RZ, RZ, R35 ;  /* 0x000000ffff197224 */ /* 0x000fe400078e0023 */
[----:B------:R-:W-:-:S07]  /*13f0*/  IMAD.MOV.U32 R42, RZ, RZ, R6 ;  /* 0x000000ffff2a7224 */ /* 0x000fce00078e0006 */
.L_x_25:
[----:B------:R-:W-:Y:S01]  /*1400*/  IMAD.MOV.U32 R24, RZ, RZ, R22 ;  /* 0x000000ffff187224 */ /* 0x000fe200078e0016 */
[----:B------:R-:W-:Y:S01]  /*1410*/  IADD3 R26, P4, PT, R40, R11, RZ ;  /* 0x0000000b281a7210 */ /* 0x000fe20007f9e0ff */
[----:B------:R-:W2:Y:S04]  /*1420*/  LD.E R23, desc[UR36][R40.64] ;  /* 0x0000002428177980 */ /* 0x000ea8000c101900 */
[----:B------:R-:W2:Y:S01]  /*1430*/  LD.E R28, desc[UR36][R24.64+-0x10] ;  /* 0xfffff024181c7980 */ /* 0x000ea2000c101900 */
[----:B------:R-:W-:-:S03]  /*1440*/  IMAD.X R27, R41, 0x1, R8, P4 ;  /* 0x00000001291b7824 */ /* 0x000fc600020e0608 */
[----:B------:R-:W3:Y:S01]  /*1450*/  LD.E R44, desc[UR36][R24.64+-0xc] ;  /* 0xfffff424182c7980 */ /* 0x000ee2000c101900 */
[----:B------:R-:W-:-:S03]  /*1460*/  IADD3 R30, P4, PT, R26, R11, RZ ;  /* 0x0000000b1a1e7210 */ /* 0x000fc60007f9e0ff */
[----:B------:R-:W3:Y:S02]  /*1470*/  LD.E R29, desc[UR36][R26.64] ;  /* 0x000000241a1d7980 */ /* 0x000ee4000c101900 */
[----:B------:R-:W-:Y:S02]  /*1480*/  IMAD.X R31, R27, 0x1, R8, P4 ;  /* 0x000000011b1f7824 */ /* 0x000fe400020e0608 */
[----:B------:R-:W4:Y:S04]  /*1490*/  LD.E R32, desc[UR36][R24.64+-0x8] ;  /* 0xfffff82418207980 */ /* 0x000f28000c101900 */
[----:B------:R0:W4:Y:S01]  /*14a0*/  LD.E R33, desc[UR36][R30.64] ;  /* 0x000000241e217980 */ /* 0x000122000c101900 */
[----:B------:R-:W-:-:S03]  /*14b0*/  IADD3 R22, P4, PT, R30, R11, RZ ;  /* 0x0000000b1e167210 */ /* 0x000fc60007f9e0ff */
[----:B------:R-:W5:Y:S04]  /*14c0*/  LD.E R43, desc[UR36][R24.64] ;  /* 0x00000024182b7980 */ /* 0x000f68000c101900 */
[----:B------:R-:W5:Y:S01]  /*14d0*/  LD.E R45, desc[UR36][R24.64+0x4] ;  /* 0x00000424182d7980 */ /* 0x000f62000c101900 */
[----:B--2---:R-:W-:Y:S01]  /*14e0*/  FFMA R39, R28, R23, R39 ;  /* 0x000000171c277223 */ /* 0x004fe20000000027 */
[----:B------:R-:W-:Y:S01]  /*14f0*/  IMAD.X R23, R31, 0x1, R8, P4 ;  /* 0x000000011f177824 */ /* 0x000fe200020e0608 */
[----:B------:R-:W-:-:S04]  /*1500*/  IADD3 R28, P4, PT, R22, R11, RZ ;  /* 0x0000000b161c7210 */ /* 0x000fc80007f9e0ff */
[----:B------:R-:W2:Y:S01]  /*1510*/  LD.E R22, desc[UR36][R22.64] ;  /* 0x0000002416167980 */ /* 0x000ea2000c101900 */
[----:B---3--:R-:W-:Y:S01]  /*1520*/  FFMA R39, R44, R29, R39 ;  /* 0x0000001d2c277223 */ /* 0x008fe20000000027 */
[--C-:B------:R-:W-:Y:S01]  /*1530*/  IMAD.X R29, R23, 0x1, R8.reuse, P4 ;  /* 0x00000001171d7824 */ /* 0x100fe200020e0608 */
[-C--:B------:R-:W-:Y:S01]  /*1540*/  IADD3 R26, P4, PT, R28, R11.reuse, RZ ;  /* 0x0000000b1c1a7210 */ /* 0x080fe20007f9e0ff */
[----:B------:R-:W2:Y:S04]  /*1550*/  LD.E R44, desc[UR36][R24.64+-0x4] ;  /* 0xfffffc24182c7980 */ /* 0x000ea8000c101900 */
[----:B------:R-:W-:Y:S01]  /*1560*/  IMAD.X R27, R29, 0x1, R8, P4 ;  /* 0x000000011d1b7824 */ /* 0x000fe200020e0608 */
[----:B0-----:R-:W-:Y:S01]  /*1570*/  IADD3 R30, P4, PT, R26, R11, RZ ;  /* 0x0000000b1a1e7210 */ /* 0x001fe20007f9e0ff */
[----:B------:R-:W5:Y:S01]  /*1580*/  LD.E R28, desc[UR36][R28.64] ;  /* 0x000000241c1c7980 */ /* 0x000f62000c101900 */
[----:B----4-:R-:W-:-:S03]  /*1590*/  FFMA R39, R32, R33, R39 ;  /* 0x0000002120277223 */ /* 0x010fc60000000027 */
[--C-:B------:R-:W-:Y:S01]  /*15a0*/  IMAD.X R31, R27, 0x1, R8.reuse, P4 ;  /* 0x000000011b1f7824 */ /* 0x100fe200020e0608 */
[----:B------:R-:W-:Y:S01]  /*15b0*/  IADD3 R32, P4, PT, R30, R11, RZ ;  /* 0x0000000b1e207210 */ /* 0x000fe20007f9e0ff */
[----:B------:R-:W3:Y:S04]  /*15c0*/  LD.E R26, desc[UR36][R26.64] ;  /* 0x000000241a1a7980 */ /* 0x000ee8000c101900 */
[----:B------:R-:W-:Y:S01]  /*15d0*/  IMAD.X R33, R31, 0x1, R8, P4 ;  /* 0x000000011f217824 */ /* 0x000fe200020e0608 */
[----:B------:R-:W4:Y:S04]  /*15e0*/  LD.E R30, desc[UR36][R30.64] ;  /* 0x000000241e1e7980 */ /* 0x000f28000c101900 */
[----:B------:R-:W4:Y:S04]  /*15f0*/  LD.E R29, desc[UR36][R24.64+0x8] ;  /* 0x00000824181d7980 */ /* 0x000f28000c101900 */
[----:B------:R-:W4:Y:S04]  /*1600*/  LD.E R32, desc[UR36][R32.64] ;  /* 0x0000002420207980 */ /* 0x000f28000c101900 */
[----:B------:R0:W4:Y:S01]  /*1610*/  LD.E R23, desc[UR36][R24.64+0xc] ;  /* 0x00000c2418177980 */ /* 0x000122000c101900 */
[----:B------:R-:W-:-:S04]  /*1620*/  IADD3 R38, P4, PT, R38, -0x8, RZ ;  /* 0xfffffff826267810 */ /* 0x000fc80007f9e0ff */
[----:B------:R-:W-:Y:S02]  /*1630*/  IADD3.X R42, PT, PT, R42, -0x1, RZ, P4, !PT ;  /* 0xffffffff2a2a7810 */ /* 0x000fe400027fe4ff */
[----:B------:R-:W-:-:S04]  /*1640*/  ISETP.NE.U32.AND P4, PT, R38, RZ, PT ;  /* 0x000000ff2600720c */ /* 0x000fc80003f85070 */
[----:B------:R-:W-:Y:S02]  /*1650*/  ISETP.NE.AND.EX P4, PT, R42, RZ, PT, P4 ;  /* 0x000000ff2a00720c */ /* 0x000fe40003f85340 */
[----:B------:R-:W-:-:S05]  /*1660*/  LEA R40, P5, R20, R40, 0x5 ;  /* 0x0000002814287211 */ /* 0x000fca00078a28ff */
[----:B------:R-:W-:Y:S02]  /*1670*/  IMAD.X R41, R41, 0x1, R7, P5 ;  /* 0x0000000129297824 */ /* 0x000fe400028e0607 */
[----:B--2---:R-:W-:-:S04]  /*1680*/  FFMA R39, R44, R22, R39 ;  /* 0x000000162c277223 */ /* 0x004fc80000000027 */
[----:B-----5:R-:W-:Y:S01]  /*1690*/  FFMA R39, R43, R28, R39 ;  /* 0x0000001c2b277223 */ /* 0x020fe20000000027 */
[----:B------:R-:W-:-:S03]  /*16a0*/  IADD3 R22, P6, PT, R24, 0x20, RZ ;  /* 0x0000002018167810 */ /* 0x000fc60007fde0ff */
[----:B---3--:R-:W-:Y:S02]  /*16b0*/  FFMA R26, R45, R26, R39 ;  /* 0x0000001a2d1a7223 */ /* 0x008fe40000000027 */
[----:B0-----:R-:W-:Y:S02]  /*16c0*/  IMAD.X R25, RZ, RZ, R25, P6 ;  /* 0x000000ffff197224 */ /* 0x001fe400030e0619 */
[----:B----4-:R-:W-:-:S04]  /*16d0*/  FFMA R26, R29, R30, R26 ;  /* 0x0000001e1d1a7223 */ /* 0x010fc8000000001a */
[----:B------:R-:W-:Y:S01]  /*16e0*/  FFMA R39, R23, R32, R26 ;  /* 0x0000002017277223 */ /* 0x000fe2000000001a */
[----:B------:R-:W-:Y:S06]  /*16f0*/  @P4 BRA `(.L_x_25) ;  /* 0xfffffffc00404947 */ /* 0x000fec000383ffff */
[----:B------:R-:W-:Y:S05]  /*1700*/  BSYNC.RECONVERGENT B1 ;  /* 0x0000000000017941 */ /* 0x000fea0003800200 */
.L_x_24:
[----:B------:R-:W-:Y:S01]  /*1710*/  LOP3.LUT R38, R20, 0xfffffff8, RZ, 0xc0, !PT ;  /* 0xfffffff814267812 */ /* 0x000fe200078ec0ff */
[----:B------:R-:W-:-:S07]  /*1720*/  IMAD.MOV.U32 R31, RZ, RZ, R6 ;  /* 0x000000ffff1f7224 */ /* 0x000fce00078e0006 */
.L_x_23:
[----:B------:R-:W-:-:S04]  /*1730*/  ISETP.NE.U32.AND P4, PT, R0, RZ, PT ;  /* 0x000000ff0000720c */ /* 0x000fc80003f85070 */
[----:B------:R-:W-:-:S13]  /*1740*/  ISETP.NE.AND.EX P4, PT, RZ, RZ, PT, P4 ;  /* 0x000000ffff00720c */ /* 0x000fda0003f85340 */
[----:B------:R-:W-:Y:S05]  /*1750*/  @!P4 BRA `(.L_x_26) ;  /* 0x0000000400e0c947 */ /* 0x000fea0003800000 */
[----:B------:R-:W-:-:S04]  /*1760*/  ISETP.NE.U32.AND P4, PT, R9, RZ, PT ;  /* 0x000000ff0900720c */ /* 0x000fc80003f85070 */
[----:B------:R-:W-:Y:S01]  /*1770*/  ISETP.NE.AND.EX P4, PT, RZ, RZ, PT, P4 ;  /* 0x000000ffff00720c */ /* 0x000fe20003f85340 */
[----:B------:R-:W-:-:S12]  /*1780*/  @!P0 BRA `(.L_x_27) ;  /* 0x0000000000f48947 */ /* 0x000fd80003800000 */
[----:B------:R-:W0:Y:S01]  /*1790*/  LDCU.64 UR4, c[0x0][0x398] ;  /* 0x00007300ff0477ac */ /* 0x000e220008000a00 */
[----:B------:R-:W-:Y:S01]  /*17a0*/  IADD3 R26, PT, PT, R38, 0x1, RZ ;  /* 0x00000001261a7810 */ /* 0x000fe20007ffe0ff */
[----:B------:R-:W-:Y:S02]  /*17b0*/  IMAD.MOV.U32 R22, RZ, RZ, R36 ;  /* 0x000000ffff167224 */ /* 0x000fe400078e0024 */
[----:B------:R-:W-:Y:S02]  /*17c0*/  IMAD.MOV.U32 R23, RZ, RZ, R37 ;  /* 0x000000ffff177224 */ /* 0x000fe400078e0025 */
[----:B0-----:R-:W-:-:S04]  /*17d0*/  IMAD.WIDE.U32 R28, R26, UR4, R22 ;  /* 0x000000041a1c7c25 */ /* 0x001fc8000f8e0016 */
[----:B------:R-:W-:Y:S01]  /*17e0*/  IMAD R33, R31, UR4, RZ ;  /* 0x000000041f217c24 */ /* 0x000fe2000f8e02ff */
[----:B------:R-:W-:Y:S01]  /*17f0*/  LEA R40, P5, R28, R16, 0x2 ;  /* 0x000000101c287211 */ /* 0x000fe200078a10ff */
[----:B------:R-:W-:Y:S02]  /*1800*/  IMAD R27, R26, UR5, R29 ;  /* 0x000000051a1b7c24 */ /* 0x000fe4000f8e021d */
[----:B------:R-:W-:-:S03]  /*1810*/  IMAD.WIDE.U32 R24, R38, UR4, R22 ;  /* 0x0000000426187c25 */ /* 0x000fc6000f8e0016 */
[-C--:B------:R-:W-:Y:S01]  /*1820*/  LEA.HI.X R41, R28, R17.reuse, R27, 0x2, P5 ;  /* 0x000000111c297211 */ /* 0x080fe200028f141b */
[----:B------:R-:W-:Y:S01]  /*1830*/  IMAD R29, R38, UR5, R33 ;  /* 0x00000005261d7c24 */ /* 0x000fe2000f8e0221 */
[C---:B------:R-:W-:Y:S01]  /*1840*/  LEA R42, P5, R24.reuse, R16, 0x2 ;  /* 0x00000010182a7211 */ /* 0x040fe200078a10ff */
[----:B------:R-:W-:Y:S02]  /*1850*/  IMAD R30, R21, UR4, RZ ;  /* 0x00000004151e7c24 */ /* 0x000fe4000f8e02ff */
[----:B------:R-:W-:Y:S01]  /*1860*/  IMAD.MOV.U32 R27, RZ, RZ, RZ ;  /* 0x000000ffff1b7224 */ /* 0x000fe200078e00ff */
[----:B------:R-:W2:Y:S01]  /*1870*/  LD.E R41, desc[UR36][R40.64] ;  /* 0x0000002428297980 */ /* 0x000ea2000c101900 */
[----:B------:R-:W-:Y:S02]  /*1880*/  IMAD.IADD R25, R25, 0x1, R29 ;  /* 0x0000000119197824 */ /* 0x000fe400078e021d */
[C---:B------:R-:W-:Y:S02]  /*1890*/  IMAD R33, R15.reuse, UR5, R30 ;  /* 0x000000050f217c24 */ /* 0x040fe4000f8e021e */
[----:B------:R-:W-:Y:S01]  /*18a0*/  IMAD.WIDE.U32 R26, R15, UR4, R26 ;  /* 0x000000040f1a7c25 */ /* 0x000fe2000f8e001a */
[----:B------:R-:W-:-:S03]  /*18b0*/  LEA.HI.X R43, R24, R17, R25, 0x2, P5 ;  /* 0x00000011182b7211 */ /* 0x000fc600028f1419 */
[----:B------:R-:W-:Y:S01]  /*18c0*/  IMAD.MOV.U32 R24, RZ, RZ, R38 ;  /* 0x000000ffff187224 */ /* 0x000fe200078e0026 */
[----:B------:R-:W-:Y:S01]  /*18d0*/  LEA R30, P5, R26, R18, 0x2 ;  /* 0x000000121a1e7211 */ /* 0x000fe200078a10ff */
[----:B------:R-:W-:Y:S01]  /*18e0*/  IMAD.MOV.U32 R25, RZ, RZ, R31 ;  /* 0x000000ffff197224 */ /* 0x000fe200078e001f */
[----:B------:R-:W3:Y:S01]  /*18f0*/  LD.E R43, desc[UR36][R42.64] ;  /* 0x000000242a2b7980 */ /* 0x000ee2000c101900 */
[----:B------:R-:W-:Y:S02]  /*1900*/  IMAD.IADD R27, R33, 0x1, R27 ;  /* 0x00000001211b7824 */ /* 0x000fe400078e021b */
[----:B------:R-:W-:-:S03]  /*1910*/  IMAD.WIDE.U32 R24, R15, UR4, R24 ;  /* 0x000000040f187c25 */ /* 0x000fc6000f8e0018 */
[----:B------:R-:W-:Y:S01]  /*1920*/  LEA.HI.X R31, R26, R19, R27, 0x2, P5 ;  /* 0x000000131a1f7211 */ /* 0x000fe200028f141b */
[----:B------:R-:W-:Y:S01]  /*1930*/  VIADD R26, R38, 0x2 ;  /* 0x00000002261a7836 */ /* 0x000fe20000000000 */
[----:B------:R-:W-:Y:S01]  /*1940*/  LEA R44, P5, R24, R18, 0x2 ;  /* 0x00000012182c7211 */ /* 0x000fe200078a10ff */
[----:B------:R-:W-:Y:S02]  /*1950*/  IMAD.MOV.U32 R27, RZ, RZ, RZ ;  /* 0x000000ffff1b7224 */ /* 0x000fe400078e00ff */
[----:B------:R-:W-:Y:S01]  /*1960*/  IMAD.IADD R25, R25, 0x1, R33 ;  /* 0x0000000119197824 */ /* 0x000fe200078e0221 */
[----:B------:R0:W2:Y:S01]  /*1970*/  LD.E R40, desc[UR36][R30.64] ;  /* 0x000000241e287980 */ /* 0x0000a2000c101900 */
[----:B------:R-:W-:-:S03]  /*1980*/  IMAD.WIDE.U32 R28, R15, UR4, R26 ;  /* 0x000000040f1c7c25 */ /* 0x000fc6000f8e001a */
[----:B------:R-:W-:Y:S01]  /*1990*/  LEA.HI.X R45, R24, R19, R25, 0x2, P5 ;  /* 0x00000013182d7211 */ /* 0x000fe200028f1419 */
[----:B------:R-:W-:Y:S01]  /*19a0*/  IMAD.IADD R25, R33, 0x1, R29 ;  /* 0x0000000121197824 */ /* 0x000fe200078e021d */
[----:B------:R-:W-:-:S03]  /*19b0*/  LEA R24, P5, R28, R18, 0x2 ;  /* 0x000000121c187211 */ /* 0x000fc600078a10ff */
[----:B------:R-:W3:Y:S01]  /*19c0*/  LD.E R42, desc[UR36][R44.64] ;  /* 0x000000242c2a7980 */ /* 0x000ee2000c101900 */
[----:B------:R-:W-:Y:S01]  /*19d0*/  LEA.HI.X R25, R28, R19, R25, 0x2, P5 ;  /* 0x000000131c197211 */ /* 0x000fe200028f1419 */
[----:B------:R-:W-:-:S04]  /*19e0*/  IMAD.WIDE.U32 R28, R26, UR4, R22 ;  /* 0x000000041a1c7c25 */ /* 0x000fc8000f8e0016 */
[----:B------:R-:W-:Y:S01]  /*19f0*/  IMAD R27, R26, UR5, R29 ;  /* 0x000000051a1b7c24 */ /* 0x000fe2000f8e021d */
[C---:B------:R-:W-:Y:S01]  /*1a00*/  LEA R26, P5, R28.reuse, R16, 0x2 ;  /* 0x000000101c1a7211 */ /* 0x040fe200078a10ff */
[----:B------:R-:W-:Y:S01]  /*1a10*/  IMAD.MOV.U32 R29, RZ, RZ, RZ ;  /* 0x000000ffff1d7224 */ /* 0x000fe200078e00ff */
[----:B------:R-:W4:Y:S02]  /*1a20*/  LD.E R25, desc[UR36][R24.64] ;  /* 0x0000002418197980 */ /* 0x000f24000c101900 */
[----:B------:R-:W-:Y:S01]  /*1a30*/  LEA.HI.X R27, R28, R17, R27, 0x2, P5 ;  /* 0x000000111c1b7211 */ /* 0x000fe200028f141b */
[----:B------:R-:W-:-:S04]  /*1a40*/  VIADD R28, R38, 0x3 ;  /* 0x00000003261c7836 */ /* 0x000fc80000000000 */
[----:B0-----:R-:W-:Y:S01]  /*1a50*/  IMAD.WIDE.U32 R30, R15, UR4, R28 ;  /* 0x000000040f1e7c25 */ /* 0x001fe2000f8e001c */
[----:B------:R-:W4:Y:S03]  /*1a60*/  LD.E R26, desc[UR36][R26.64] ;  /* 0x000000241a1a7980 */ /* 0x000f26000c101900 */
[----:B------:R-:W-:Y:S01]  /*1a70*/  IMAD.IADD R33, R33, 0x1, R31 ;  /* 0x0000000121217824 */ /* 0x000fe200078e021f */
[----:B------:R-:W-:Y:S01]  /*1a80*/  LEA R32, P5, R30, R18, 0x2 ;  /* 0x000000121e207211 */ /* 0x000fe200078a10ff */
[----:B------:R-:W-:-:S03]  /*1a90*/  IMAD.WIDE.U32 R22, R28, UR4, R22 ;  /* 0x000000041c167c25 */ /* 0x000fc6000f8e0016 */
[----:B------:R-:W-:Y:S01]  /*1aa0*/  LEA.HI.X R33, R30, R19, R33, 0x2, P5 ;  /* 0x000000131e217211 */ /* 0x000fe200028f1421 */
[----:B------:R-:W-:Y:S01]  /*1ab0*/  IMAD R29, R28, UR5, R23 ;  /* 0x000000051c1d7c24 */ /* 0x000fe2000f8e0217 */
[----:B------:R-:W-:-:S04]  /*1ac0*/  LEA R28, P5, R22, R16, 0x2 ;  /* 0x00000010161c7211 */ /* 0x000fc800078a10ff */
[----:B------:R-:W-:Y:S01]  /*1ad0*/  LEA.HI.X R29, R22, R17, R29, 0x2, P5 ;  /* 0x00000011161d7211 */ /* 0x000fe200028f141d */
[----:B------:R-:W5:Y:S04]  /*1ae0*/  LD.E R33, desc[UR36][R32.64] ;  /* 0x0000002420217980 */ /* 0x000f68000c101900 */
[----:B------:R-:W5:Y:S01]  /*1af0*/  LD.E R28, desc[UR36][R28.64] ;  /* 0x000000241c1c7980 */ /* 0x000f62000c101900 */
[----:B------:R-:W-:Y:S02]  /*1b00*/  IMAD.MOV.U32 R31, RZ, RZ, RZ ;  /* 0x000000ffff1f7224 */ /* 0x000fe400078e00ff */
[----:B------:R-:W-:Y:S02]  /*1b10*/  VIADD R38, R38, 0x4 ;  /* 0x0000000426267836 */ /* 0x000fe40000000000 */
[----:B---3--:R-:W-:-:S04]  /*1b20*/  FFMA R43, R42, R43, R39 ;  /* 0x0000002b2a2b7223 */ /* 0x008fc80000000027 */
[----:B--2---:R-:W-:-:S04]  /*1b30*/  FFMA R40, R40, R41, R43 ;  /* 0x0000002928287223 */ /* 0x004fc8000000002b */
[----:B----4-:R-:W-:-:S04]  /*1b40*/  FFMA R40, R25, R26, R40 ;  /* 0x0000001a19287223 */ /* 0x010fc80000000028 */
[----:B-----5:R-:W-:-:S07]  /*1b50*/  FFMA R39, R33, R28, R40 ;  /* 0x0000001c21277223 */ /* 0x020fce0000000028 */
.L_x_27:
[----:B------:R-:W-:Y:S05]  /*1b60*/  @!P4 BRA `(.L_x_26) ;  /* 0x0000000000dcc947 */ /* 0x000fea0003800000 */
[----:B------:R-:W0:Y:S01]  /*1b70*/  LDCU UR6, c[0x0][0x398] ;  /* 0x00007300ff0677ac */ /* 0x000e220008000800 */
[----:B------:R-:W-:-:S04]  /*1b80*/  ISETP.NE.U32.AND P4, PT, R9, 0x1, PT ;  /* 0x000000010900780c */ /* 0x000fc80003f85070 */
[----:B------:R-:W-:Y:S01]  /*1b90*/  ISETP.NE.AND.EX P4, PT, RZ, RZ, PT, P4 ;  /* 0x000000ffff00720c */ /* 0x000fe20003f85340 */
[----:B0-----:R-:W-:-:S12]  /*1ba0*/  ULOP3.LUT UP0, URZ, UR6, 0x1, URZ, 0xc0, !UPT ;  /* 0x0000000106ff7892 */ /* 0x001fd8000f80c0ff */
[----:B------:R-:W-:Y:S05]  /*1bb0*/  @!P4 BRA `(.L_x_28) ;  /* 0x000000000080c947 */ /* 0x000fea0003800000 */
[----:B------:R-:W0:Y:S01]  /*1bc0*/  LDCU.64 UR4, c[0x0][0x398] ;  /* 0x00007300ff0477ac */ /* 0x000e220008000a00 */
[----:B------:R-:W-:Y:S02]  /*1bd0*/  IMAD.MOV.U32 R30, RZ, RZ, R38 ;  /* 0x000000ffff1e7224 */ /* 0x000fe400078e0026 */
[----:B------:R-:W-:Y:S02]  /*1be0*/  VIADD R26, R38, 0x1 ;  /* 0x00000001261a7836 */ /* 0x000fe40000000000 */
[----:B------:R-:W-:Y:S02]  /*1bf0*/  IMAD.MOV.U32 R27, RZ, RZ, RZ ;  /* 0x000000ffff1b7224 */ /* 0x000fe400078e00ff */
[----:B0-----:R-:W-:Y:S02]  /*1c00*/  IMAD R24, R21, UR4, RZ ;  /* 0x0000000415187c24 */ /* 0x001fe4000f8e02ff */
[----:B------:R-:W-:-:S04]  /*1c10*/  IMAD.WIDE.U32 R22, R15, UR4, R30 ;  /* 0x000000040f167c25 */ /* 0x000fc8000f8e001e */
[----:B------:R-:W-:Y:S01]  /*1c20*/  IMAD R41, R15, UR5, R24 ;  /* 0x000000050f297c24 */ /* 0x000fe2000f8e0218 */
[----:B------:R-:W-:Y:S01]  /*1c30*/  LEA R32, P4, R22, R18, 0x2 ;  /* 0x0000001216207211 */ /* 0x000fe200078810ff */
[----:B------:R-:W-:Y:S02]  /*1c40*/  IMAD R25, R31, UR4, RZ ;  /* 0x000000041f197c24 */ /* 0x000fe4000f8e02ff */
[----:B------:R-:W-:Y:S02]  /*1c50*/  IMAD.IADD R23, R23, 0x1, R41 ;  /* 0x0000000117177824 */ /* 0x000fe400078e0229 */
[----:B------:R-:W-:-:S03]  /*1c60*/  IMAD.WIDE.U32 R30, R38, UR4, R36 ;  /* 0x00000004261e7c25 */ /* 0x000fc6000f8e0024 */
[----:B------:R-:W-:Y:S01]  /*1c70*/  LEA.HI.X R33, R22, R19, R23, 0x2, P4 ;  /* 0x0000001316217211 */ /* 0x000fe200020f1417 */
[----:B------:R-:W-:Y:S01]  /*1c80*/  IMAD R25, R38, UR5, R25 ;  /* 0x0000000526197c24 */ /* 0x000fe2000f8e0219 */
[----:B------:R-:W-:Y:S01]  /*1c90*/  LEA R28, P4, R30, R16, 0x2 ;  /* 0x000000101e1c7211 */ /* 0x000fe200078810ff */
[----:B------:R-:W-:Y:S02]  /*1ca0*/  IMAD.WIDE.U32 R22, R26, UR4, R36 ;  /* 0x000000041a167c25 */ /* 0x000fe4000f8e0024 */
[----:B------:R-:W2:Y:S01]  /*1cb0*/  LD.E R32, desc[UR36][R32.64] ;  /* 0x0000002420207980 */ /* 0x000ea2000c101900 */
[----:B------:R-:W-:Y:S01]  /*1cc0*/  IADD3 R29, PT, PT, R31, R25, RZ ;  /* 0x000000191f1d7210 */ /* 0x000fe20007ffe0ff */
[----:B------:R-:W-:-:S03]  /*1cd0*/  IMAD.WIDE.U32 R24, R15, UR4, R26 ;  /* 0x000000040f187c25 */ /* 0x000fc6000f8e001a */
[-C--:B------:R-:W-:Y:S01]  /*1ce0*/  LEA.HI.X R29, R30, R17.reuse, R29, 0x2, P4 ;  /* 0x000000111e1d7211 */ /* 0x080fe200020f141d */
[----:B------:R-:W-:Y:S01]  /*1cf0*/  IMAD R27, R26, UR5, R23 ;  /* 0x000000051a1b7c24 */ /* 0x000fe2000f8e0217 */
[----:B------:R-:W-:Y:S01]  /*1d00*/  LEA R26, P5, R22, R16, 0x2 ;  /* 0x00000010161a7211 */ /* 0x000fe200078a10ff */
[----:B------:R-:W-:Y:S01]  /*1d10*/  IMAD.IADD R41, R41, 0x1, R25 ;  /* 0x0000000129297824 */ /* 0x000fe200078e0219 */
[----:B------:R-:W-:Y:S01]  /*1d20*/  LEA R40, P4, R24, R18, 0x2 ;  /* 0x0000001218287211 */ /* 0x000fe200078810ff */
[----:B------:R-:W2:Y:S01]  /*1d30*/  LD.E R28, desc[UR36][R28.64] ;  /* 0x000000241c1c7980 */ /* 0x000ea2000c101900 */
[----:B------:R-:W-:Y:S02]  /*1d40*/  LEA.HI.X R27, R22, R17, R27, 0x2, P5 ;  /* 0x00000011161b7211 */ /* 0x000fe400028f141b */
[----:B------:R-:W-:-:S03]  /*1d50*/  LEA.HI.X R41, R24, R19, R41, 0x2, P4 ;  /* 0x0000001318297211 */ /* 0x000fc600020f1429 */
[----:B------:R-:W3:Y:S04]  /*1d60*/  LD.E R26, desc[UR36][R26.64] ;  /* 0x000000241a1a7980 */ /* 0x000ee8000c101900 */
[----:B------:R-:W3:Y:S01]  /*1d70*/  LD.E R40, desc[UR36][R40.64] ;  /* 0x0000002428287980 */ /* 0x000ee2000c101900 */
[----:B------:R-:W-:Y:S02]  /*1d80*/  IMAD.MOV.U32 R31, RZ, RZ, RZ ;  /* 0x000000ffff1f7224 */ /* 0x000fe400078e00ff */
[----:B------:R-:W-:Y:S02]  /*1d90*/  VIADD R38, R38, 0x2 ;  /* 0x0000000226267836 */ /* 0x000fe40000000000 */
[----:B--2---:R-:W-:-:S04]  /*1da0*/  FFMA R39, R32, R28, R39 ;  /* 0x0000001c20277223 */ /* 0x004fc80000000027 */
[----:B---3--:R-:W-:-:S07]  /*1db0*/  FFMA R39, R40, R26, R39 ;  /* 0x0000001a28277223 */ /* 0x008fce0000000027 */
.L_x_28:
[----:B------:R-:W-:Y:S05]  /*1dc0*/  BRA.U !UP0, `(.L_x_26) ;  /* 0x0000000108447547 */ /* 0x000fea000b800000 */
[----:B------:R-:W0:Y:S01]  /*1dd0*/  LDCU UR4, c[0x0][0x39c] ;  /* 0x00007380ff0477ac */ /* 0x000e220008000800 */
[----:B------:R-:W-:Y:S02]  /*1de0*/  IMAD.MOV.U32 R30, RZ, RZ, R38 ;  /* 0x000000ffff1e7224 */ /* 0x000fe400078e0026 */
[----:B------:R-:W-:Y:S02]  /*1df0*/  IMAD R24, R21, UR6, RZ ;  /* 0x0000000615187c24 */ /* 0x000fe4000f8e02ff */
[----:B------:R-:W-:Y:S02]  /*1e00*/  IMAD R25, R31, UR6, RZ ;  /* 0x000000061f197c24 */ /* 0x000fe4000f8e02ff */
[----:B------:R-:W-:-:S04]  /*1e10*/  IMAD.WIDE.U32 R22, R15, UR6, R30 ;  /* 0x000000060f167c25 */ /* 0x000fc8000f8e001e */
[----:B------:R-:W-:Y:S01]  /*1e20*/  IMAD.WIDE.U32 R26, R38, UR6, R36 ;  /* 0x00000006261a7c25 */ /* 0x000fe2000f8e0024 */
[----:B------:R-:W-:-:S03]  /*1e30*/  LEA R28, P4, R22, R18, 0x2 ;  /* 0x00000012161c7211 */ /* 0x000fc600078810ff */
[----:B0-----:R-:W-:Y:S01]  /*1e40*/  IMAD R31, R15, UR4, R24 ;  /* 0x000000040f1f7c24 */ /* 0x001fe2000f8e0218 */
[----:B------:R-:W-:Y:S01]  /*1e50*/  LEA R24, P5, R26, R16, 0x2 ;  /* 0x000000101a187211 */ /* 0x000fe200078a10ff */
[----:B------:R-:W-:Y:S02]  /*1e60*/  IMAD R29, R38, UR4, R25 ;  /* 0x00000004261d7c24 */ /* 0x000fe4000f8e0219 */
[----:B------:R-:W-:Y:S02]  /*1e70*/  IMAD.IADD R25, R31, 0x1, R23 ;  /* 0x000000011f197824 */ /* 0x000fe400078e0217 */
[----:B------:R-:W-:-:S03]  /*1e80*/  IMAD.IADD R23, R27, 0x1, R29 ;  /* 0x000000011b177824 */ /* 0x000fc600078e021d */
[----:B------:R-:W-:Y:S02]  /*1e90*/  LEA.HI.X R29, R22, R19, R25, 0x2, P4 ;  /* 0x00000013161d7211 */ /* 0x000fe400020f1419 */
[----:B------:R-:W-:-:S03]  /*1ea0*/  LEA.HI.X R25, R26, R17, R23, 0x2, P5 ;  /* 0x000000111a197211 */ /* 0x000fc600028f1417 */
[----:B------:R-:W2:Y:S04]  /*1eb0*/  LD.E R28, desc[UR36][R28.64] ;  /* 0x000000241c1c7980 */ /* 0x000ea8000c101900 */
[----:B------:R-:W2:Y:S02]  /*1ec0*/  LD.E R24, desc[UR36][R24.64] ;  /* 0x0000002418187980 */ /* 0x000ea4000c101900 */
[----:B--2---:R-:W-:-:S07]  /*1ed0*/  FFMA R39, R28, R24, R39 ;  /* 0x000000181c277223 */ /* 0x004fce0000000027 */
.L_x_26:
[----:B------:R-:W0:Y:S02]  /*1ee0*/  LDCU.64 UR4, c[0x0][0x398] ;  /* 0x00007300ff0477ac */ /* 0x000e240008000a00 */
[----:B0-----:R-:W-:Y:S02]  /*1ef0*/  IMAD.U32 R26, RZ, RZ, UR4 ;  /* 0x00000004ff1a7e24 */ /* 0x001fe4000f8e00ff */
[----:B------:R-:W-:Y:S02]  /*1f00*/  IMAD.U32 R28, RZ, RZ, UR5 ;  /* 0x00000005ff1c7e24 */ /* 0x000fe4000f8e00ff */
[-C--:B------:R-:W-:Y:S02]  /*1f10*/  IMAD R22, R21, R26.reuse, RZ ;  /* 0x0000001a15167224 */ /* 0x080fe400078e02ff */
[----:B------:R-:W-:-:S04]  /*1f20*/  IMAD.WIDE.U32 R24, R15, R26, R36 ;  /* 0x0000001a0f187225 */ /* 0x000fc800078e0024 */
[----:B------:R-:W-:Y:S01]  /*1f30*/  IMAD R23, R15, R28, R22 ;  /* 0x0000001c0f177224 */ /* 0x000fe200078e0216 */
[----:B------:R-:W-:-:S03]  /*1f40*/  LEA R22, P4, R24, R4, 0x2 ;  /* 0x0000000418167211 */ /* 0x000fc600078810ff */
[----:B------:R-:W-:-:S05]  /*1f50*/  IMAD.IADD R23, R23, 0x1, R25 ;  /* 0x0000000117177824 */ /* 0x000fca00078e0219 */
[----:B------:R-:W-:Y:S02]  /*1f60*/  LEA.HI.X R23, R24, R5, R23, 0x2, P4 ;  /* 0x0000000518177211 */ /* 0x000fe400020f1417 */
[----:B------:R-:W-:-:S03]  /*1f70*/  IADD3 R36, P4, PT, R36, 0x1, RZ ;  /* 0x0000000124247810 */ /* 0x000fc60007f9e0ff */
[----:B------:R0:W-:Y:S02]  /*1f80*/  ST.E desc[UR36][R22.64], R39 ;  /* 0x0000002716007985 */ /* 0x0001e4000c101924 */
[----:B------:R-:W-:Y:S01]  /*1f90*/  IMAD.X R37, RZ, RZ, R37, P4 ;  /* 0x000000ffff257224 */ /* 0x000fe200020e0625 */
[----:B------:R-:W-:-:S04]  /*1fa0*/  ISETP.GE.U32.AND P4, PT, R36, R26, PT ;  /* 0x0000001a2400720c */ /* 0x000fc80003f86070 */
[----:B------:R-:W-:-:S13]  /*1fb0*/  ISETP.GE.U32.AND.EX P4, PT, R37, R28, PT, P4 ;  /* 0x0000001c2500720c */ /* 0x000fda0003f86140 */
[----:B0-----:R-:W-:Y:S05]  /*1fc0*/  @!P4 BRA `(.L_x_29) ;  /* 0xfffffff000e0c947 */ /* 0x001fea000383ffff */
[----:B------:R-:W-:Y:S05]  /*1fd0*/  BSYNC.RECONVERGENT B0 ;  /* 0x0000000000007941 */ /* 0x000fea0003800200 */
.L_x_22:
[----:B------:R-:W-:Y:S05]  /*1fe0*/  @!P3 BRA `(.L_x_30) ;  /* 0xfffffff000a0b947 */ /* 0x000fea000383ffff */
.L_x_21:
[----:B0-----:R-:W0:Y:S01]  /*1ff0*/  LDC.64 R14, c[0x0][0x398] ;  /* 0x0000e600ff0e7b82 */ /* 0x001e220000000a00 */
[----:B------:R-:W-:Y:S01]  /*2000*/  ISETP.NE.U32.AND P3, PT, R26, RZ, PT ;  /* 0x000000ff1a00720c */ /* 0x000fe20003f65070 */
[----:B------:R-:W-:Y:S06]  /*2010*/  WARPSYNC.ALL ;  /* 0x0000000000007948 */ /* 0x000fec0003800000 */
[----:B------:R-:W-:Y:S01]  /*2020*/  BAR.SYNC.DEFER_BLOCKING 0x0 ;  /* 0x0000000000007b1d */ /* 0x000fe20000010000 */
[----:B------:R-:W-:Y:S01]  /*2030*/  ISETP.NE.AND.EX P3, PT, R28, RZ, PT, P3 ;  /* 0x000000ff1c00720c */ /* 0x000fe20003f65330 */
[----:B0-----:R-:W-:-:S04]  /*2040*/  IMAD R13, R15, R14, RZ ;  /* 0x0000000e0f0d7224 */ /* 0x001fc800078e02ff */
[C---:B------:R-:W-:Y:S02]  /*2050*/  IMAD R13, R14.reuse, R15, R13 ;  /* 0x0000000f0e0d7224 */ /* 0x040fe400078e020d */
[----:B------:R-:W-:-:S04]  /*2060*/  IMAD.WIDE.U32 R14, R14, R14, RZ ;  /* 0x0000000e0e0e7225 */ /* 0x000fc800078e00ff */
[----:B------:R-:W-:Y:S01]  /*2070*/  IMAD.IADD R21, R15, 0x1, R13 ;  /* 0x000000010f157824 */ /* 0x000fe200078e020d */
[----:B------:R-:W-:Y:S06]  /*2080*/  @!P2 BRA `(.L_x_31) ;  /* 0x000000000050a947 */ /* 0x000fec0003800000 */
[----:B------:R-:W-:Y:S01]  /*2090*/  IMAD R26, R2, R14, RZ ;  /* 0x0000000e021a7224 */ /* 0x000fe200078e02ff */
[----:B------:R-:W0:Y:S01]  /*20a0*/  LDCU.64 UR4, c[0x0][0x388] ;  /* 0x00007100ff0477ac */ /* 0x000e220008000a00 */
[----:B------:R-:W-:-:S07]  /*20b0*/  IMAD.MOV.U32 R27, RZ, RZ, RZ ;  /* 0x000000ffff1b7224 */ /* 0x000fce00078e00ff */
.L_x_32:
[----:B-1----:R-:W-:-:S06]  /*20c0*/  IMAD.WIDE.U32 R24, R27, 0x4, R4 ;  /* 0x000000041b187825 */ /* 0x002fcc00078e0004 */
[----:B------:R-:W2:Y:S01]  /*20d0*/  LD.E R25, desc[UR36][R24.64] ;  /* 0x0000002418197980 */ /* 0x000ea2000c101900 */
[C---:B0-----:R-:W-:Y:S01]  /*20e0*/  LEA R22, P2, R12.reuse, UR4, 0x2 ;  /* 0x000000040c167c11 */ /* 0x041fe2000f8410ff */
[-C--:B------:R-:W-:Y:S02]  /*20f0*/  IMAD R28, R21, R2.reuse, RZ ;  /* 0x00000002151c7224 */ /* 0x080fe400078e02ff */
[----:B------:R-:W-:Y:S01]  /*2100*/  VIADD R27, R27, 0x1 ;  /* 0x000000011b1b7836 */ /* 0x000fe20000000000 */
[----:B------:R-:W-:Y:S01]  /*2110*/  LEA.HI.X R23, R12, UR5, R10, 0x2, P2 ;  /* 0x000000050c177c11 */ /* 0x000fe200090f140a */
[----:B------:R-:W-:-:S04]  /*2120*/  IMAD.WIDE.U32 R12, R14, R2, RZ ;  /* 0x000000020e0c7225 */ /* 0x000fc800078e00ff */
[----:B------:R-:W-:Y:S01]  /*2130*/  IMAD R28, R3, R14, R28 ;  /* 0x0000000e031c7224 */ /* 0x000fe200078e021c */
[----:B------:R-:W-:Y:S01]  /*2140*/  IADD3 R29, P2, PT, R14, R12, RZ ;  /* 0x0000000c0e1d7210 */ /* 0x000fe20007f5e0ff */
[----:B------:R-:W-:-:S03]  /*2150*/  VIADD R12, R26, 0x1 ;  /* 0x000000011a0c7836 */ /* 0x000fc60000000000 */
[----:B------:R-:W-:Y:S01]  /*2160*/  IADD3.X R13, PT, PT, R21, R13, R28, P2, !PT ;  /* 0x0000000d150d7210 */ /* 0x000fe200017fe41c */
[--C-:B------:R-:W-:Y:S01]  /*2170*/  IMAD.MOV.U32 R26, RZ, RZ, R12.reuse ;  /* 0x000000ffff1a7224 */ /* 0x100fe200078e000c */
[----:B------:R-:W-:Y:S02]  /*2180*/  ISETP.GT.U32.AND P2, PT, R29, R12, PT ;  /* 0x0000000c1d00720c */ /* 0x000fe40003f44070 */
[----:B------:R-:W-:-:S04]  /*2190*/  SHF.R.S32.HI R10, RZ, 0x1f, R12 ;  /* 0x0000001fff0a7819 */ /* 0x000fc8000001140c */
[----:B------:R-:W-:Y:S01]  /*21a0*/  ISETP.GT.AND.EX P2, PT, R13, R10, PT, P2 ;  /* 0x0000000a0d00720c */ /* 0x000fe20003f44320 */
[----:B--2---:R1:W-:-:S12]  /*21b0*/  STG.E desc[UR36][R22.64], R25 ;  /* 0x0000001916007986 */ /* 0x0043d8000c101924 */
[----:B------:R-:W-:Y:S05]  /*21c0*/  @P2 BRA `(.L_x_32) ;  /* 0xfffffffc00bc2947 */ /* 0x000fea000383ffff */
.L_x_31:
[----:B------:R-:W-:Y:S04]  /*21d0*/  BSSY.RECONVERGENT B0, `(.L_x_33) ;  /* 0x00000cf000007945 */ /* 0x000fe80003800200 */
[----:B------:R-:W-:Y:S05]  /*21e0*/  @!P3 BRA `(.L_x_34) ;  /* 0x0000000c0034b947 */ /* 0x000fea0003800000 */
[C---:B------:R-:W-:Y:S01]  /*21f0*/  ISETP.GE.U32.AND P3, PT, R14.reuse, 0x10, PT ;  /* 0x000000100e00780c */ /* 0x040fe20003f66070 */
[----:B------:R-:W-:Y:S01]  /*2200*/  IMAD.MOV.U32 R12, RZ, RZ, RZ ;  /* 0x000000ffff0c7224 */ /* 0x000fe200078e00ff */
[----:B------:R-:W-:Y:S01]  /*2210*/  ISETP.GT.U32.AND P2, PT, R14, 0x1, PT ;  /* 0x000000010e00780c */ /* 0x000fe20003f44070 */
[----:B------:R-:W-:Y:S01]  /*2220*/  IMAD.MOV.U32 R29, RZ, RZ, RZ ;  /* 0x000000ffff1d7224 */ /* 0x000fe200078e00ff */
[C---:B------:R-:W-:Y:S02]  /*2230*/  ISETP.GE.U32.AND.EX P3, PT, R21.reuse, RZ, PT, P3 ;  /* 0x000000ff1500720c */ /* 0x040fe40003f66130 */
[----:B------:R-:W-:-:S04]  /*2240*/  ISETP.GT.U32.AND.EX P2, PT, R21, RZ, PT, P2 ;  /* 0x000000ff1500720c */ /* 0x000fc80003f44120 */
[----:B------:R-:W-:-:S07]  /*2250*/  SEL R10, R14, 0x1, P2 ;  /* 0x000000010e0a7807 */ /* 0x000fce0001000000 */
[----:B------:R-:W-:Y:S05]  /*2260*/  @!P3 BRA `(.L_x_35) ;  /* 0x0000000000c4b947 */ /* 0x000fea0003800000 */
[----:B------:R-:W-:Y:S01]  /*2270*/  UMOV UR4, URZ ;  /* 0x000000ff00047c82 */ /* 0x000fe20008000000 */
[----:B------:R-:W-:-:S05]  /*2280*/  UMOV UR5, URZ ;  /* 0x000000ff00057c82 */ /* 0x000fca0008000000 */
.L_x_36:
[----:B------:R-:W-:Y:S02]  /*2290*/  USHF.L.U32 UR6, UR4, 0x2, URZ ;  /* 0x0000000204067899 */ /* 0x000fe400080006ff */
[----:B------:R-:W-:-:S04]  /*22a0*/  USHF.L.U64.HI UR7, UR4, 0x2, UR5 ;  /* 0x0000000204077899 */ /* 0x000fc80008010205 */
[----:B------:R-:W-:-:S04]  /*22b0*/  IADD3 R14, P3, PT, R4, UR6, RZ ;  /* 0x00000006040e7c10 */ /* 0x000fc8000ff7e0ff */
[----:B------:R-:W-:-:S05]  /*22c0*/  IADD3.X R15, PT, PT, R5, UR7, RZ, P3, !PT ;  /* 0x00000007050f7c10 */ /* 0x000fca0009ffe4ff */
[----:B-1--4-:R-:W2:Y:S01]  /*22d0*/  LD.E R23, desc[UR36][R14.64] ;  /* 0x000000240e177980 */ /* 0x012ea2000c101900 */
[----:B------:R-:W-:-:S04]  /*22e0*/  IADD3 R12, P3, PT, R18, UR6, RZ ;  /* 0x00000006120c7c10 */ /* 0x000fc8000ff7e0ff */
[----:B------:R-:W-:-:S05]  /*22f0*/  IADD3.X R13, PT, PT, R19, UR7, RZ, P3, !PT ;  /* 0x00000007130d7c10 */ /* 0x000fca0009ffe4ff */
[----:B--2---:R0:W-:Y:S04]  /*2300*/  ST.E desc[UR36][R12.64], R23 ;  /* 0x000000170c007985 */ /* 0x0041e8000c101924 */
[----:B------:R-:W2:Y:S04]  /*2310*/  LD.E R25, desc[UR36][R14.64+0x4] ;  /* 0x000004240e197980 */ /* 0x000ea8000c101900 */
[----:B--2---:R1:W-:Y:S04]  /*2320*/  ST.E desc[UR36][R12.64+0x4], R25 ;  /* 0x000004190c007985 */ /* 0x0043e8000c101924 */
[----:B------:R-:W2:Y:S04]  /*2330*/  LD.E R27, desc[UR36][R14.64+0x8] ;  /* 0x000008240e1b7980 */ /* 0x000ea8000c101900 */
[----:B--2---:R2:W-:Y:S04]  /*2340*/  ST.E desc[UR36][R12.64+0x8], R27 ;  /* 0x0000081b0c007985 */ /* 0x0045e8000c101924 */
[----:B------:R-:W3:Y:S04]  /*2350*/  LD.E R29, desc[UR36][R14.64+0xc] ;  /* 0x00000c240e1d7980 */ /* 0x000ee8000c101900 */
[----:B---3--:R3:W-:Y:S04]  /*2360*/  ST.E desc[UR36][R12.64+0xc], R29 ;  /* 0x00000c1d0c007985 */ /* 0x0087e8000c101924 */
[----:B------:R-:W4:Y:S04]  /*2370*/  LD.E R31, desc[UR36][R14.64+0x10] ;  /* 0x000010240e1f7980 */ /* 0x000f28000c101900 */
[----:B----4-:R4:W-:Y:S04]  /*2380*/  ST.E desc[UR36][R12.64+0x10], R31 ;  /* 0x0000101f0c007985 */ /* 0x0109e8000c101924 */
[----:B------:R-:W5:Y:S04]  /*2390*/  LD.E R33, desc[UR36][R14.64+0x14] ;  /* 0x000014240e217980 */ /* 0x000f68000c101900 */
[----:B-----5:R5:W-:Y:S04]  /*23a0*/  ST.E desc[UR36][R12.64+0x14], R33 ;  /* 0x000014210c007985 */ /* 0x020be8000c101924 */
[----:B0-----:R-:W2:Y:S04]  /*23b0*/  LD.E R23, desc[UR36][R14.64+0x18] ;  /* 0x000018240e177980 */ /* 0x001ea8000c101900 */
[----:B--2---:R0:W-:Y:S04]  /*23c0*/  ST.E desc[UR36][R12.64+0x18], R23 ;  /* 0x000018170c007985 */ /* 0x0041e8000c101924 */
[----:B-1----:R-:W2:Y:S04]  /*23d0*/  LD.E R25, desc[UR36][R14.64+0x1c] ;  /* 0x00001c240e197980 */ /* 0x002ea8000c101900 */
[----:B--2---:R1:W-:Y:S04]  /*23e0*/  ST.E desc[UR36][R12.64+0x1c], R25 ;  /* 0x00001c190c007985 */ /* 0x0043e8000c101924 */
[----:B------:R-:W2:Y:S04]  /*23f0*/  LD.E R27, desc[UR36][R14.64+0x20] ;  /* 0x000020240e1b7980 */ /* 0x000ea8000c101900 */
[----:B--2---:R2:W-:Y:S04]  /*2400*/  ST.E desc[UR36][R12.64+0x20], R27 ;  /* 0x0000201b0c007985 */ /* 0x0045e8000c101924 */
[----:B---3--:R-:W3:Y:S04]  /*2410*/  LD.E R29, desc[UR36][R14.64+0x24] ;  /* 0x000024240e1d7980 */ /* 0x008ee8000c101900 */
[----:B---3--:R3:W-:Y:S04]  /*2420*/  ST.E desc[UR36][R12.64+0x24], R29 ;  /* 0x0000241d0c007985 */ /* 0x0087e8000c101924 */
[----:B----4-:R-:W4:Y:S04]  /*2430*/  LD.E R31, desc[UR36][R14.64+0x28] ;  /* 0x000028240e1f7980 */ /* 0x010f28000c101900 */
[----:B----4-:R4:W-:Y:S04]  /*2440*/  ST.E desc[UR36][R12.64+0x28], R31 ;  /* 0x0000281f0c007985 */ /* 0x0109e8000c101924 */
[----:B-----5:R-:W5:Y:S04]  /*2450*/  LD.E R33, desc[UR36][R14.64+0x2c] ;  /* 0x00002c240e217980 */ /* 0x020f68000c101900 */
[----:B-----5:R4:W-:Y:S04]  /*2460*/  ST.E desc[UR36][R12.64+0x2c], R33 ;  /* 0x00002c210c007985 */ /* 0x0209e8000c101924 */
[----:B0-----:R-:W5:Y:S04]  /*2470*/  LD.E R23, desc[UR36][R14.64+0x30] ;  /* 0x000030240e177980 */ /* 0x001f68000c101900 */
[----:B-----5:R4:W-:Y:S04]  /*2480*/  ST.E desc[UR36][R12.64+0x30], R23 ;  /* 0x000030170c007985 */ /* 0x0209e8000c101924 */
[----:B-1----:R-:W5:Y:S04]  /*2490*/  LD.E R25, desc[UR36][R14.64+0x34] ;  /* 0x000034240e197980 */ /* 0x002f68000c101900 */
[----:B-----5:R4:W-:Y:S04]  /*24a0*/  ST.E desc[UR36][R12.64+0x34], R25 ;  /* 0x000034190c007985 */ /* 0x0209e8000c101924 */
[----:B--2---:R-:W2:Y:S01]  /*24b0*/  LD.E R27, desc[UR36][R14.64+0x38] ;  /* 0x000038240e1b7980 */ /* 0x004ea2000c101900 */
[----:B------:R-:W-:Y:S01]  /*24c0*/  UIADD3 UR4, UP0, UPT, UR4, 0x10, URZ ;  /* 0x0000001004047890 */ /* 0x000fe2000ff1e0ff */
[----:B------:R-:W-:-:S02]  /*24d0*/  LOP3.LUT R24, R10, 0xfffffff0, RZ, 0xc0, !PT ;  /* 0xfffffff00a187812 */ /* 0x000fc400078ec0ff */
[----:B--2---:R4:W-:Y:S04]  /*24e0*/  ST.E desc[UR36][R12.64+0x38], R27 ;  /* 0x0000381b0c007985 */ /* 0x0049e8000c101924 */
[----:B---3--:R-:W2:Y:S01]  /*24f0*/  LD.E R29, desc[UR36][R14.64+0x3c] ;  /* 0x00003c240e1d7980 */ /* 0x008ea2000c101900 */
[----:B------:R-:W-:Y:S01]  /*2500*/  UIADD3.X UR5, UPT, UPT, URZ, UR5, URZ, UP0, !UPT ;  /* 0x00000005ff057290 */ /* 0x000fe200087fe4ff */
[----:B------:R-:W-:Y:S02]  /*2510*/  SEL R22, R21, RZ, P2 ;  /* 0x000000ff15167207 */ /* 0x000fe40001000000 */
[----:B------:R-:W-:-:S04]  /*2520*/  ISETP.NE.U32.AND P3, PT, R24, UR4, PT ;  /* 0x0000000418007c0c */ /* 0x000fc8000bf65070 */
[----:B------:R-:W-:Y:S01]  /*2530*/  ISETP.NE.AND.EX P3, PT, R22, UR5, PT, P3 ;  /* 0x0000000516007c0c */ /* 0x000fe2000bf65330 */
[----:B--2---:R4:W-:-:S12]  /*2540*/  ST.E desc[UR36][R12.64+0x3c], R29 ;  /* 0x00003c1d0c007985 */ /* 0x0049d8000c101924 */
[----:B------:R-:W-:Y:S05]  /*2550*/  @P3 BRA `(.L_x_36) ;  /* 0xfffffffc004c3947 */ /* 0x000fea000383ffff */
[----:B----4-:R-:W-:Y:S01]  /*2560*/  MOV R12, R24 ;  /* 0x00000018000c7202 */ /* 0x010fe20000000f00 */
[----:B------:R-:W-:-:S07]  /*2570*/  IMAD.MOV.U32 R29, RZ, RZ, R22 ;  /* 0x000000ffff1d7224 */ /* 0x000fce00078e0016 */
.L_x_35:
[----:B------:R-:W-:-:S04]  /*2580*/  LOP3.LUT R14, R10, 0xd, RZ, 0xc0, !PT ;  /* 0x0000000d0a0e7812 */ /* 0x000fc800078ec0ff */
[----:B------:R-:W-:-:S04]  /*2590*/  ISETP.NE.U32.AND P2, PT, R14, RZ, PT ;  /* 0x000000ff0e00720c */ /* 0x000fc80003f45070 */
[----:B------:R-:W-:-:S13]  /*25a0*/  ISETP.NE.AND.EX P2, PT, RZ, RZ, PT, P2 ;  /* 0x000000ffff00720c */ /* 0x000fda0003f45320 */
[----:B------:R-:W-:Y:S05]  /*25b0*/  @!P2 BRA `(.L_x_34) ;  /* 0x000000080040a947 */ /* 0x000fea0003800000 */
[----:B------:R-:W-:Y:S02]  /*25c0*/  IADD3 R14, P2, PT, R14, -0x1, RZ ;  /* 0xffffffff0e0e7810 */ /* 0x000fe40007f5e0ff */
[----:B------:R-:W-:Y:S02]  /*25d0*/  LOP3.LUT R13, R10, 0x5, RZ, 0xc0, !PT ;  /* 0x000000050a0d7812 */ /* 0x000fe400078ec0ff */
[----:B------:R-:W-:Y:S01]  /*25e0*/  ISETP.GE.U32.AND P3, PT, R14, 0x7, PT ;  /* 0x000000070e00780c */ /* 0x000fe20003f66070 */
[----:B------:R-:W-:Y:S01]  /*25f0*/  IMAD.X R14, RZ, RZ, -0x1, P2 ;  /* 0xffffffffff0e7424 */ /* 0x000fe200010e06ff */
[----:B------:R-:W-:-:S04]  /*2600*/  ISETP.NE.U32.AND P2, PT, R13, RZ, PT ;  /* 0x000000ff0d00720c */ /* 0x000fc80003f45070 */
[----:B------:R-:W-:Y:S02]  /*2610*/  ISETP.GE.U32.AND.EX P3, PT, R14, RZ, PT, P3 ;  /* 0x000000ff0e00720c */ /* 0x000fe40003f66130 */
[----:B------:R-:W-:-:S11]  /*2620*/  ISETP.NE.AND.EX P2, PT, RZ, RZ, PT, P2 ;  /* 0x000000ffff00720c */ /* 0x000fd60003f45320 */
[----:B------:R-:W-:Y:S05]  /*2630*/  @!P3 BRA `(.L_x_37) ;  /* 0x000000040040b947 */ /* 0x000fea0003800000 */
[C---:B------:R-:W-:Y:S01]  /*2640*/  IMAD.SHL.U32 R21, R12.reuse, 0x4, RZ ;  /* 0x000000040c157824 */ /* 0x040fe200078e00ff */
[----:B------:R-:W-:-:S04]  /*2650*/  SHF.L.U64.HI R15, R12, 0x2, R29 ;  /* 0x000000020c0f7819 */ /* 0x000fc8000001021d */
[----:B-1----:R-:W-:-:S05]  /*2660*/  IADD3 R22, P3, PT, R21, R4, RZ ;  /* 0x0000000415167210 */ /* 0x002fca0007f7e0ff */
[----:B------:R-:W-:-:S05]  /*2670*/  IMAD.X R23, R15, 0x1, R5, P3 ;  /* 0x000000010f177824 */ /* 0x000fca00018e0605 */
[----:B------:R-:W2:Y:S01]  /*2680*/  LD.E R31, desc[UR36][R22.64] ;  /* 0x00000024161f7980 */ /* 0x000ea2000c101900 */
[----:B------:R-:W-:-:S04]  /*2690*/  IADD3 R25, P3, PT, R21, 0x4, RZ ;  /* 0x0000000415197810 */ /* 0x000fc80007f7e0ff */
[----:B------:R-:W-:Y:S01]  /*26a0*/  LOP3.LUT R25, R25, 0xfffffffc, RZ, 0xc0, !PT ;  /* 0xfffffffc19197812 */ /* 0x000fe200078ec0ff */
[----:B------:R-:W-:Y:S01]  /*26b0*/  IMAD.X R37, RZ, RZ, R15, P3 ;  /* 0x000000ffff257224 */ /* 0x000fe200018e060f */
[----:B------:R-:W-:Y:S02]  /*26c0*/  IADD3 R26, P3, PT, R21, R18, RZ ;  /* 0x00000012151a7210 */ /* 0x000fe40007f7e0ff */
[----:B------:R-:W-:Y:S02]  /*26d0*/  IADD3 R28, P4, PT, R25, R4, RZ ;  /* 0x00000004191c7210 */ /* 0x000fe40007f9e0ff */
[----:B------:R-:W-:Y:S01]  /*26e0*/  LOP3.LUT R37, R37, 0x3, RZ, 0xc0, !PT ;  /* 0x0000000325257812 */ /* 0x000fe200078ec0ff */
[----:B------:R-:W-:-:S04]  /*26f0*/  IMAD.X R27, R15, 0x1, R19, P3 ;  /* 0x000000010f1b7824 */ /* 0x000fc800018e0613 */
[----:B------:R-:W-:Y:S01]  /*2700*/  IMAD.X R29, R37, 0x1, R5, P4 ;  /* 0x00000001251d7824 */ /* 0x000fe200020e0605 */
[----:B------:R-:W-:Y:S01]  /*2710*/  IADD3 R35, P3, PT, R21, 0x8, RZ ;  /* 0x0000000815237810 */ /* 0x000fe20007f7e0ff */
[----:B--2---:R0:W-:Y:S04]  /*2720*/  ST.E desc[UR36][R26.64], R31 ;  /* 0x0000001f1a007985 */ /* 0x0041e8000c101924 */
[----:B------:R-:W2:Y:S01]  /*2730*/  LD.E R33, desc[UR36][R28.64] ;  /* 0x000000241c217980 */ /* 0x000ea2000c101900 */
[----:B------:R-:W-:Y:S01]  /*2740*/  IMAD.X R41, RZ, RZ, R15, P3 ;  /* 0x000000ffff297224 */ /* 0x000fe200018e060f */
[----:B------:R-:W-:Y:S02]  /*2750*/  LOP3.LUT R35, R35, 0xfffffffc, RZ, 0xc0, !PT ;  /* 0xfffffffc23237812 */ /* 0x000fe400078ec0ff */
[----:B------:R-:W-:-:S02]  /*2760*/  IADD3 R22, P3, PT, R25, R18, RZ ;  /* 0x0000001219167210 */ /* 0x000fc40007f7e0ff */
[----:B------:R-:W-:Y:S02]  /*2770*/  LOP3.LUT R41, R41, 0x3, RZ, 0xc0, !PT ;  /* 0x0000000329297812 */ /* 0x000fe400078ec0ff */
[----:B------:R-:W-:Y:S01]  /*2780*/  IADD3 R24, P4, PT, R35, R4, RZ ;  /* 0x0000000423187210 */ /* 0x000fe20007f9e0ff */
[----:B------:R-:W-:-:S04]  /*2790*/  IMAD.X R23, R37, 0x1, R19, P3 ;  /* 0x0000000125177824 */ /* 0x000fc800018e0613 */
[----:B------:R-:W-:Y:S01]  /*27a0*/  IMAD.X R25, R41, 0x1, R5, P4 ;  /* 0x0000000129197824 */ /* 0x000fe200020e0605 */
[----:B------:R-:W-:Y:S01]  /*27b0*/  IADD3 R37, P3, PT, R21, 0xc, RZ ;  /* 0x0000000c15257810 */ /* 0x000fe20007f7e0ff */
[----:B--2---:R1:W-:Y:S04]  /*27c0*/  ST.E desc[UR36][R22.64], R33 ;  /* 0x0000002116007985 */ /* 0x0043e8000c101924 */
[----:B0-----:R-:W2:Y:S01]  /*27d0*/  LD.E R31, desc[UR36][R24.64] ;  /* 0x00000024181f7980 */ /* 0x001ea2000c101900 */
        /* <DEDUP_REMOVED lines=9> */
[----:B-1----:R-:W2:Y:S01]  /*2870*/  LD.E R33, desc[UR36][R28.64] ;  /* 0x000000241c217980 */ /* 0x002ea2000c101900 */
        /* <DEDUP_REMOVED lines=15> */
[----:B------:R-:W-:-:S03]  /*2970*/  IMAD.X R27, R41, 0x1, R19, P3 ;  /* 0x00000001291b7824 */ /* 0x000fc600018e0613 */
[----:B------:R-:W-:Y:S02]  /*2980*/  IADD3.X R29, PT, PT, R39, R5, RZ, P4, !PT ;  /* 0x00000005271d7210 */ /* 0x000fe400027fe4ff */
[----:B-1----:R-:W-:Y:S01]  /*2990*/  IADD3 R33, P3, PT, R21, 0x18, RZ ;  /* 0x0000001815217810 */ /* 0x002fe20007f7e0ff */
        /* <DEDUP_REMOVED lines=11> */
[----:B------:R-:W2:Y:S01]  /*2a50*/  LD.E R25, desc[UR36][R24.64] ;  /* 0x0000002418197980 */ /* 0x000ea2000c101900 */
[----:B0-----:R-:W-:Y:S01]  /*2a60*/  IMAD.X R31, RZ, RZ, R15, P3 ;  /* 0x000000ffff1f7224 */ /* 0x001fe200018e060f */
[----:B------:R-:W-:Y:S02]  /*2a70*/  LOP3.LUT R21, R21, 0xfffffffc, RZ, 0xc0, !PT ;  /* 0xfffffffc15157812 */ /* 0x000fe400078ec0ff */
[----:B------:R-:W-:-:S02]  /*2a80*/  IADD3 R14, P3, PT, R33, R18, RZ ;  /* 0x00000012210e7210 */ /* 0x000fc40007f7e0ff */
[----:B------:R-:W-:Y:S02]  /*2a90*/  LOP3.LUT R31, R31, 0x3, RZ, 0xc0, !PT ;  /* 0x000000031f1f7812 */ /* 0x000fe400078ec0ff */
[----:B------:R-:W-:Y:S01]  /*2aa0*/  IADD3 R26, P4, PT, R21, R4, RZ ;  /* 0x00000004151a7210 */ /* 0x000fe20007f9e0ff */
[----:B------:R-:W-:-:S04]  /*2ab0*/  IMAD.X R15, R35, 0x1, R19, P3 ;  /* 0x00000001230f7824 */ /* 0x000fc800018e0613 */
[----:B------:R-:W-:Y:S01]  /*2ac0*/  IMAD.X R27, R31, 0x1, R5, P4 ;  /* 0x000000011f1b7824 */ /* 0x000fe200020e0605 */
[----:B--2---:R0:W-:Y:S05]  /*2ad0*/  ST.E desc[UR36][R14.64], R25 ;  /* 0x000000190e007985 */ /* 0x0041ea000c101924 */
[----:B------:R-:W2:Y:S01]  /*2ae0*/  LD.E R27, desc[UR36][R26.64] ;  /* 0x000000241a1b7980 */ /* 0x000ea2000c101900 */
[----:B-1----:R-:W-:Y:S01]  /*2af0*/  IADD3 R22, P3, PT, R21, R18, RZ ;  /* 0x0000001215167210 */ /* 0x002fe20007f7e0ff */
[----:B------:R-:W-:Y:S02]  /*2b00*/  VIADD R12, R12, 0x8 ;  /* 0x000000080c0c7836 */ /* 0x000fe40000000000 */
[----:B------:R-:W-:-:S02]  /*2b10*/  IMAD.MOV.U32 R29, RZ, RZ, RZ ;  /* 0x000000ffff1d7224 */ /* 0x000fc400078e00ff */
[----:B------:R-:W-:-:S05]  /*2b20*/  IMAD.X R23, R31, 0x1, R19, P3 ;  /* 0x000000011f177824 */ /* 0x000fca00018e0613 */
[----:B--2---:R0:W-:Y:S03]  /*2b30*/  ST.E desc[UR36][R22.64], R27 ;  /* 0x0000001b16007985 */ /* 0x0041e6000c101924 */
.L_x_37:
[----:B------:R-:W-:Y:S05]  /*2b40*/  @!P2 BRA `(.L_x_34) ;  /* 0x0000000000dca947 */ /* 0x000fea0003800000 */
[----:B------:R-:W-:-:S04]  /*2b50*/  IADD3 R13, P3, PT, R13, -0x1, RZ ;  /* 0xffffffff0d0d7810 */ /* 0x000fc80007f7e0ff */
[----:B------:R-:W-:Y:S01]  /*2b60*/  ISETP.GE.U32.AND P2, PT, R13, 0x3, PT ;  /* 0x000000030d00780c */ /* 0x000fe20003f46070 */
[----:B------:R-:W-:Y:S01]  /*2b70*/  IMAD.X R13, RZ, RZ, -0x1, P3 ;  /* 0xffffffffff0d7424 */ /* 0x000fe200018e06ff */
[----:B------:R-:W-:-:S04]  /*2b80*/  LOP3.LUT P3, RZ, R10, 0x1, RZ, 0xc0, !PT ;  /* 0x000000010aff7812 */ /* 0x000fc8000786c0ff */
[----:B------:R-:W-:-:S13]  /*2b90*/  ISETP.GE.U32.AND.EX P2, PT, R13, RZ, PT, P2 ;  /* 0x000000ff0d00720c */ /* 0x000fda0003f46120 */
[----:B------:R-:W-:Y:S05]  /*2ba0*/  @!P2 BRA `(.L_x_38) ;  /* 0x0000000000a0a947 */ /* 0x000fea0003800000 */
[C---:B------:R-:W-:Y:S01]  /*2bb0*/  IMAD.SHL.U32 R31, R12.reuse, 0x4, RZ ;  /* 0x000000040c1f7824 */ /* 0x040fe200078e00ff */
[----:B------:R-:W-:-:S04]  /*2bc0*/  SHF.L.U64.HI R29, R12, 0x2, R29 ;  /* 0x000000020c1d7819 */ /* 0x000fc8000001021d */
[----:B0-----:R-:W-:-:S05]  /*2bd0*/  IADD3 R14, P2, PT, R31, R4, RZ ;  /* 0x000000041f0e7210 */ /* 0x001fca0007f5e0ff */
[----:B------:R-:W-:-:S05]  /*2be0*/  IMAD.X R15, R29, 0x1, R5, P2 ;  /* 0x000000011d0f7824 */ /* 0x000fca00010e0605 */
[----:B------:R-:W2:Y:S01]  /*2bf0*/  LD.E R13, desc[UR36][R14.64] ;  /* 0x000000240e0d7980 */ /* 0x000ea2000c101900 */
[----:B------:R-:W-:-:S04]  /*2c00*/  IADD3 R10, P2, PT, R31, 0x4, RZ ;  /* 0x000000041f0a7810 */ /* 0x000fc80007f5e0ff */
[----:B------:R-:W-:Y:S01]  /*2c10*/  LOP3.LUT R27, R10, 0xfffffffc, RZ, 0xc0, !PT ;  /* 0xfffffffc0a1b7812 */ /* 0x000fe200078ec0ff */
[----:B------:R-:W-:Y:S01]  /*2c20*/  IMAD.X R21, RZ, RZ, R29, P2 ;  /* 0x000000ffff157224 */ /* 0x000fe200010e061d */
[----:B-1----:R-:W-:Y:S02]  /*2c30*/  IADD3 R22, P2, PT, R31, R18, RZ ;  /* 0x000000121f167210 */ /* 0x002fe40007f5e0ff */
        /* <DEDUP_REMOVED lines=17> */
[----:B------:R-:W-:Y:S02]  /*2d50*/  IADD3.X R29, PT, PT, RZ, R29, RZ, P2, !PT ;  /* 0x0000001dff1d7210 */ /* 0x000fe400017fe4ff */
[----:B------:R-:W-:Y:S02]  /*2d60*/  LOP3.LUT R31, R31, 0xfffffffc, RZ, 0xc0, !PT ;  /* 0xfffffffc1f1f7812 */ /* 0x000fe400078ec0ff */
[----:B0-----:R-:W-:-:S02]  /*2d70*/  IADD3 R22, P2, PT, R35, R18, RZ ;  /* 0x0000001223167210 */ /* 0x001fc40007f5e0ff */
[----:B------:R-:W-:Y:S02]  /*2d80*/  LOP3.LUT R29, R29, 0x3, RZ, 0xc0, !PT ;  /* 0x000000031d1d7812 */ /* 0x000fe400078ec0ff */
[----:B------:R-:W-:Y:S01]  /*2d90*/  IADD3 R24, P4, PT, R31, R4, RZ ;  /* 0x000000041f187210 */ /* 0x000fe20007f9e0ff */
[----:B------:R-:W-:-:S04]  /*2da0*/  IMAD.X R23, R37, 0x1, R19, P2 ;  /* 0x0000000125177824 */ /* 0x000fc800010e0613 */
[----:B------:R-:W-:Y:S01]  /*2db0*/  IMAD.X R25, R29, 0x1, R5, P4 ;  /* 0x000000011d197824 */ /* 0x000fe200020e0605 */
[----:B--2---:R2:W-:Y:S05]  /*2dc0*/  ST.E desc[UR36][R22.64], R27 ;  /* 0x0000001b16007985 */ /* 0x0045ea000c101924 */
[----:B------:R-:W3:Y:S01]  /*2dd0*/  LD.E R25, desc[UR36][R24.64] ;  /* 0x0000002418197980 */ /* 0x000ee2000c101900 */
[----:B-1----:R-:W-:Y:S01]  /*2de0*/  IADD3 R14, P2, PT, R31, R18, RZ ;  /* 0x000000121f0e7210 */ /* 0x002fe20007f5e0ff */
[----:B------:R-:W-:-:S04]  /*2df0*/  VIADD R12, R12, 0x4 ;  /* 0x000000040c0c7836 */ /* 0x000fc80000000000 */
[----:B------:R-:W-:Y:S02]  /*2e00*/  IMAD.X R15, R29, 0x1, R19, P2 ;  /* 0x000000011d0f7824 */ /* 0x000fe400010e0613 */
[----:B------:R-:W-:-:S03]  /*2e10*/  IMAD.MOV.U32 R29, RZ, RZ, RZ ;  /* 0x000000ffff1d7224 */ /* 0x000fc600078e00ff */
[----:B---3--:R2:W-:Y:S04]  /*2e20*/  ST.E desc[UR36][R14.64], R25 ;  /* 0x000000190e007985 */ /* 0x0085e8000c101924 */
.L_x_38:
[----:B------:R-:W-:Y:S05]  /*2e30*/  @!P3 BRA `(.L_x_34) ;  /* 0x000000000020b947 */ /* 0x000fea0003800000 */
[C---:B0-2---:R-:W-:Y:S01]  /*2e40*/  IMAD.SHL.U32 R15, R12.reuse, 0x4, RZ ;  /* 0x000000040c0f7824 */ /* 0x045fe200078e00ff */
[----:B------:R-:W-:-:S04]  /*2e50*/  SHF.L.U64.HI R21, R12, 0x2, R29 ;  /* 0x000000020c157819 */ /* 0x000fc8000001021d */
[----:B------:R-:W-:-:S05]  /*2e60*/  IADD3 R12, P2, PT, R15, R4, RZ ;  /* 0x000000040f0c7210 */ /* 0x000fca0007f5e0ff */
[----:B------:R-:W-:-:S06]  /*2e70*/  IMAD.X R13, R21, 0x1, R5, P2 ;  /* 0x00000001150d7824 */ /* 0x000fcc00010e0605 */
[----:B------:R-:W2:Y:S01]  /*2e80*/  LD.E R13, desc[UR36][R12.64] ;  /* 0x000000240c0d7980 */ /* 0x000ea2000c101900 */
[----:B------:R-:W-:-:S05]  /*2e90*/  IADD3 R14, P2, PT, R15, R18, RZ ;  /* 0x000000120f0e7210 */ /* 0x000fca0007f5e0ff */
[----:B------:R-:W-:-:S05]  /*2ea0*/  IMAD.X R15, R21, 0x1, R19, P2 ;  /* 0x00000001150f7824 */ /* 0x000fca00010e0613 */
[----:B--2---:R3:W-:Y:S03]  /*2eb0*/  ST.E desc[UR36][R14.64], R13 ;  /* 0x0000000d0e007985 */ /* 0x0047e6000c101924 */
.L_x_34:
[----:B------:R-:W-:Y:S05]  /*2ec0*/  BSYNC.RECONVERGENT B0 ;  /* 0x0000000000007941 */ /* 0x000fea0003800200 */
.L_x_33:
[----:B------:R-:W4:Y:S01]  /*2ed0*/  LDCU.64 UR4, c[0x0][0x390] ;  /* 0x00007200ff0477ac */ /* 0x000f220008000a00 */
[----:B------:R-:W-:-:S05]  /*2ee0*/  IADD3 R2, P2, PT, R2, 0x1, RZ ;  /* 0x0000000102027810 */ /* 0x000fca0007f5e0ff */
[----:B------:R-:W-:Y:S01]  /*2ef0*/  IMAD.X R3, RZ, RZ, R3, P2 ;  /* 0x000000ffff037224 */ /* 0x000fe200010e0603 */
[----:B----4-:R-:W-:-:S04]  /*2f00*/  ISETP.GE.U32.AND P2, PT, R2, UR4, PT ;  /* 0x0000000402007c0c */ /* 0x010fc8000bf46070 */
[----:B------:R-:W-:-:S13]  /*2f10*/  ISETP.GE.AND.EX P2, PT, R3, UR5, PT, P2 ;  /* 0x0000000503007c0c */ /* 0x000fda000bf46320 */
[----:B------:R-:W-:Y:S05]  /*2f20*/  @!P2 BRA `(.L_x_39) ;  /* 0xffffffe00028a947 */ /* 0x000fea000383ffff */
[----:B------:R-:W-:Y:S05]  /*2f30*/  EXIT ;  /* 0x000000000000794d */ /* 0x000fea0003800000 */
.L_x_3:
[----:B------:R-:W0:Y:S01]  /*2f40*/  LDC.64 R2, c[0x0][0x398] ;  /* 0x0000e600ff027b82 */ /* 0x000e220000000a00 */
[----:B------:R-:W-:Y:S01]  /*2f50*/  UIADD3 UR4, UPT, UPT, UR4, -0x1, URZ ;  /* 0xffffffff04047890 */ /* 0x000fe2000fffe0ff */
[-C--:B0-----:R-:W-:Y:S02]  /*2f60*/  IMAD R0, R3, R2.reuse, RZ ;  /* 0x0000000203007224 */ /* 0x081fe400078e02ff */
[----:B------:R-:W-:-:S04]  /*2f70*/  IMAD.WIDE.U32 R4, R2, R2, RZ ;  /* 0x0000000202047225 */ /* 0x000fc800078e00ff */
[----:B------:R-:W-:Y:S02]  /*2f80*/  IMAD R7, R2, R3, R0 ;  /* 0x0000000302077224 */ /* 0x000fe400078e0200 */
[----:B------:R-:W-:-:S04]  /*2f90*/  IMAD.WIDE.U32 R2, R4, UR4, RZ ;  /* 0x0000000404027c25 */ /* 0x000fc8000f8e00ff */
[----:B------:R-:W-:Y:S01]  /*2fa0*/  IMAD.IADD R7, R5, 0x1, R7 ;  /* 0x0000000105077824 */ /* 0x000fe200078e0207 */
[-C--:B------:R-:W-:Y:S02]  /*2fb0*/  IADD3 R11, P1, PT, R4, R2.reuse, RZ ;  /* 0x00000002040b7210 */ /* 0x080fe40007f3e0ff */
[----:B------:R-:W-:Y:S01]  /*2fc0*/  SHF.R.S32.HI R4, RZ, 0x1f, R2 ;  /* 0x0000001fff047819 */ /* 0x000fe20000011402 */
[----:B------:R-:W-:Y:S01]  /*2fd0*/  IMAD R5, R7, UR4, RZ ;  /* 0x0000000407057c24 */ /* 0x000fe2000f8e02ff */
[----:B------:R-:W-:-:S04]  /*2fe0*/  ISETP.GT.U32.AND P0, PT, R11, R2, PT ;  /* 0x000000020b00720c */ /* 0x000fc80003f04070 */
[----:B------:R-:W-:-:S04]  /*2ff0*/  IADD3.X R8, PT, PT, R7, R3, R5, P1, !PT ;  /* 0x0000000307087210 */ /* 0x000fc80000ffe405 */
[----:B------:R-:W-:-:S13]  /*3000*/  ISETP.GT.AND.EX P0, PT, R8, R4, PT, P0 ;  /* 0x000000040800720c */ /* 0x000fda0003f04300 */
[----:B------:R-:W-:Y:S05]  /*3010*/  @!P0 EXIT ;  /* 0x000000000000894d */ /* 0x000fea0003800000 */
[--C-:B------:R-:W-:Y:S02]  /*3020*/  IMAD.MOV.U32 R6, RZ, RZ, R2.reuse ;  /* 0x000000ffff067224 */ /* 0x100fe400078e0002 */
[----:B------:R-:W-:Y:S02]  /*3030*/  IMAD.MOV.U32 R0, RZ, RZ, R2 ;  /* 0x000000ffff007224 */ /* 0x000fe400078e0002 */
[----:B------:R-:W-:Y:S02]  /*3040*/  IMAD.MOV.U32 R9, RZ, RZ, R4 ;  /* 0x000000ffff097224 */ /* 0x000fe400078e0004 */
[----:B------:R-:W-:-:S07]  /*3050*/  IMAD.MOV.U32 R7, RZ, RZ, RZ ;  /* 0x000000ffff077224 */ /* 0x000fce00078e00ff */
.L_x_40:
[----:B0-----:R-:W0:Y:S02]  /*3060*/  LDCU.64 UR4, c[0x0][0x380] ;  /* 0x00007000ff0477ac */ /* 0x001e240008000a00 */
[----:B0-----:R-:W-:-:S04]  /*3070*/  LEA R4, P0, R6, UR4, 0x2 ;  /* 0x0000000406047c11 */ /* 0x001fc8000f8010ff */
[----:B------:R-:W-:-:S06]  /*3080*/  LEA.HI.X R5, R6, UR5, R9, 0x2, P0 ;  /* 0x0000000506057c11 */ /* 0x000fcc00080f1409 */
[----:B------:R-:W2:Y:S01]  /*3090*/  LDG.E R5, desc[UR36][R4.64] ;  /* 0x0000002404057981 */ /* 0x000ea2000c1e1900 */
[----:B------:R-:W-:Y:S02]  /*30a0*/  IMAD.MOV.U32 R2, RZ, RZ, R18 ;  /* 0x000000ffff027224 */ /* 0x000fe400078e0012 */
[----:B------:R-:W-:Y:S02]  /*30b0*/  IMAD.MOV.U32 R3, RZ, RZ, R19 ;  /* 0x000000ffff037224 */ /* 0x000fe400078e0013 */
[----:B------:R-:W-:Y:S02]  /*30c0*/  VIADD R6, R0, 0x1 ;  /* 0x0000000100067836 */ /* 0x000fe40000000000 */
[----:B------:R-:W-:-:S03]  /*30d0*/  IMAD.WIDE.U32 R2, R7, 0x4, R2 ;  /* 0x0000000407027825 */ /* 0x000fc600078e0002 */
[-C--:B------:R-:W-:Y:S01]  /*30e0*/  ISETP.GT.U32.AND P0, PT, R11, R6.reuse, PT ;  /* 0x000000060b00720c */ /* 0x080fe20003f04070 */
[----:B------:R-:W-:Y:S01]  /*30f0*/  VIADD R7, R7, 0x1 ;  /* 0x0000000107077836 */ /* 0x000fe20000000000 */
[----:B------:R-:W-:Y:S02]  /*3100*/  SHF.R.S32.HI R9, RZ, 0x1f, R6 ;  /* 0x0000001fff097819 */ /* 0x000fe40000011406 */
[----:B------:R-:W-:Y:S02]  /*3110*/  MOV R0, R6 ;  /* 0x0000000600007202 */ /* 0x000fe40000000f00 */
[----:B------:R-:W-:Y:S01]  /*3120*/  ISETP.GT.AND.EX P0, PT, R8, R9, PT, P0 ;  /* 0x000000090800720c */ /* 0x000fe20003f04300 */
[----:B--2---:R0:W-:-:S12]  /*3130*/  ST.E desc[UR36][R2.64], R5 ;  /* 0x0000000502007985 */ /* 0x0041d8000c101924 */
[----:B------:R-:W-:Y:S05]  /*3140*/  @P0 BRA `(.L_x_40) ;  /* 0xfffffffc00c40947 */ /* 0x000fea000383ffff */
[----:B------:R-:W-:Y:S05]  /*3150*/  EXIT ;  /* 0x000000000000794d */ /* 0x000fea0003800000 */
        .weak           $__internal_0_$__cuda_sm20_rem_s64
        .type           $__internal_0_$__cuda_sm20_rem_s64,@function
        .size           $__internal_0_$__cuda_sm20_rem_s64,(.L_x_106 - $__internal_0_$__cuda_sm20_rem_s64)
$__internal_0_$__cuda_sm20_rem_s64:
[----:B------:R-:W-:Y:S02]  /*3160*/  IADD3 R7, P1, PT, RZ, -R12, RZ ;  /* 0x8000000cff077210 */ /* 0x000fe40007f3e0ff */
[----:B------:R-:W-:-:S03]  /*3170*/  ISETP.GE.AND P0, PT, R0, RZ, PT ;  /* 0x000000ff0000720c */ /* 0x000fc60003f06270 */
[----:B------:R-:W-:Y:S01]  /*3180*/  IMAD.X R9, RZ, RZ, ~R0, P1 ;  /* 0x000000ffff097224 */ /* 0x000fe200008e0e00 */
[----:B------:R-:W-:-:S04]  /*3190*/  SEL R6, R7, R12, !P0 ;  /* 0x0000000c07067207 */ /* 0x000fc80004000000 */
[----:B------:R-:W-:-:S04]  /*31a0*/  SEL R7, R9, R0, !P0 ;  /* 0x0000000009077207 */ /* 0x000fc80004000000 */
[----:B------:R-:W0:Y:S08]  /*31b0*/  I2F.U64.RP R29, R6 ;  /* 0x00000006001d7312 */ /* 0x000e300000309000 */
[----:B0-----:R-:W0:Y:S02]  /*31c0*/  MUFU.RCP R29, R29 ;  /* 0x0000001d001d7308 */ /* 0x001e240000001000 */
[----:B0-----:R-:W-:-:S06]  /*31d0*/  VIADD R8, R29, 0x1ffffffe ;  /* 0x1ffffffe1d087836 */ /* 0x001fcc0000000000 */
[----:B------:R-:W0:Y:S02]  /*31e0*/  F2I.U64.TRUNC R8, R8 ;  /* 0x0000000800087311 */ /* 0x000e24000020d800 */
[----:B0-----:R-:W-:-:S04]  /*31f0*/  IMAD.WIDE.U32 R10, R8, R6, RZ ;  /* 0x00000006080a7225 */ /* 0x001fc800078e00ff */
[----:B------:R-:W-:Y:S01]  /*3200*/  IMAD R11, R8, R7, R11 ;  /* 0x00000007080b7224 */ /* 0x000fe200078e020b */
[----:B------:R-:W-:-:S03]  /*3210*/  IADD3 R31, P0, PT, RZ, -R10, RZ ;  /* 0x8000000aff1f7210 */ /* 0x000fc60007f1e0ff */
[----:B------:R-:W-:Y:S02]  /*3220*/  IMAD R11, R9, R6, R11 ;  /* 0x00000006090b7224 */ /* 0x000fe400078e020b */
[----:B------:R-:W-:-:S04]  /*3230*/  IMAD.HI.U32 R10, R8, R31, RZ ;  /* 0x0000001f080a7227 */ /* 0x000fc800078e00ff */
[----:B------:R-:W-:Y:S02]  /*3240*/  IMAD.X R33, RZ, RZ, ~R11, P0 ;  /* 0x000000ffff217224 */ /* 0x000fe400000e0e0b */
[----:B------:R-:W-:Y:S02]  /*3250*/  IMAD.MOV.U32 R11, RZ, RZ, R8 ;  /* 0x000000ffff0b7224 */ /* 0x000fe400078e0008 */
[-C--:B------:R-:W-:Y:S02]  /*3260*/  IMAD R35, R9, R33.reuse, RZ ;  /* 0x0000002109237224 */ /* 0x080fe400078e02ff */
[----:B------:R-:W-:-:S04]  /*3270*/  IMAD.WIDE.U32 R10, P0, R8, R33, R10 ;  /* 0x00000021080a7225 */ /* 0x000fc8000780000a */
[----:B------:R-:W-:-:S04]  /*3280*/  IMAD.HI.U32 R29, R9, R33, RZ ;  /* 0x00000021091d7227 */ /* 0x000fc800078e00ff */
[----:B------:R-:W-:-:S04]  /*3290*/  IMAD.HI.U32 R10, P1, R9, R31, R10 ;  /* 0x0000001f090a7227 */ /* 0x000fc8000782000a */
[----:B------:R-:W-:Y:S01]  /*32a0*/  IMAD.X R29, R29, 0x1, R9, P0 ;  /* 0x000000011d1d7824 */ /* 0x000fe200000e0609 */
[----:B------:R-:W-:-:S04]  /*32b0*/  IADD3 R11, P2, PT, R35, R10, RZ ;  /* 0x0000000a230b7210 */ /* 0x000fc80007f5e0ff */
[----:B------:R-:W-:Y:S01]  /*32c0*/  IADD3.X R29, PT, PT, RZ, RZ, R29, P2, P1 ;  /* 0x000000ffff1d7210 */ /* 0x000fe200017e241d */
[----:B------:R-:W-:Y:S01]  /*32d0*/  IMAD.WIDE.U32 R8, R11, R6, RZ ;  /* 0x000000060b087225 */ /* 0x000fe200078e00ff */
[----:B------:R-:W-:-:S03]  /*32e0*/  ISETP.GE.AND P1, PT, R26, RZ, PT ;  /* 0x000000ff1a00720c */ /* 0x000fc60003f26270 */
[----:B------:R-:W-:Y:S01]  /*32f0*/  IMAD R9, R11, R7, R9 ;  /* 0x000000070b097224 */ /* 0x000fe200078e0209 */
[----:B------:R-:W-:Y:S02]  /*3300*/  IADD3 R31, P0, PT, RZ, -R8, RZ ;  /* 0x80000008ff1f7210 */ /* 0x000fe40007f1e0ff */
[----:B------:R-:W-:Y:S01]  /*3310*/  IADD3 R8, P4, PT, RZ, -R27, RZ ;  /* 0x8000001bff087210 */ /* 0x000fe20007f9e0ff */
[----:B------:R-:W-:Y:S02]  /*3320*/  IMAD R9, R29, R6, R9 ;  /* 0x000000061d097224 */ /* 0x000fe400078e0209 */
[----:B------:R-:W-:-:S04]  /*3330*/  IMAD.HI.U32 R10, R11, R31, RZ ;  /* 0x0000001f0b0a7227 */ /* 0x000fc800078e00ff */
[----:B------:R-:W-:-:S04]  /*3340*/  IMAD.X R30, RZ, RZ, ~R9, P0 ;  /* 0x000000ffff1e7224 */ /* 0x000fc800000e0e09 */
[----:B------:R-:W-:-:S04]  /*3350*/  IMAD.WIDE.U32 R10, P0, R11, R30, R10 ;  /* 0x0000001e0b0a7225 */ /* 0x000fc8000780000a */
[C---:B------:R-:W-:Y:S02]  /*3360*/  IMAD R9, R29.reuse, R30, RZ ;  /* 0x0000001e1d097224 */ /* 0x040fe400078e02ff */
[----:B------:R-:W-:Y:S01]  /*3370*/  IMAD.HI.U32 R10, P2, R29, R31, R10 ;  /* 0x0000001f1d0a7227 */ /* 0x000fe2000784000a */
[----:B------:R-:W-:-:S03]  /*3380*/  SEL R11, R8, R27, !P1 ;  /* 0x0000001b080b7207 */ /* 0x000fc60004800000 */
[----:B------:R-:W-:Y:S01]  /*3390*/  IMAD.X R27, RZ, RZ, ~R26, P4 ;  /* 0x000000ffff1b7224 */ /* 0x000fe200020e0e1a */
[----:B------:R-:W-:Y:S01]  /*33a0*/  IADD3 R10, P3, PT, R9, R10, RZ ;  /* 0x0000000a090a7210 */ /* 0x000fe20007f7e0ff */
[----:B------:R-:W-:-:S03]  /*33b0*/  IMAD.HI.U32 R30, R29, R30, RZ ;  /* 0x0000001e1d1e7227 */ /* 0x000fc600078e00ff */
[----:B------:R-:W-:Y:S01]  /*33c0*/  SEL R27, R27, R26, !P1 ;  /* 0x0000001a1b1b7207 */ /* 0x000fe20004800000 */
[----:B------:R-:W-:-:S04]  /*33d0*/  IMAD.HI.U32 R8, R10, R11, RZ ;  /* 0x0000000b0a087227 */ /* 0x000fc800078e00ff */
[----:B------:R-:W-:Y:S02]  /*33e0*/  IMAD.X R29, R30, 0x1, R29, P0 ;  /* 0x000000011e1d7824 */ /* 0x000fe400000e061d */
[----:B------:R-:W-:-:S03]  /*33f0*/  IMAD.MOV.U32 R9, RZ, RZ, RZ ;  /* 0x000000ffff097224 */ /* 0x000fc600078e00ff */
[----:B------:R-:W-:Y:S01]  /*3400*/  IADD3.X R26, PT, PT, RZ, RZ, R29, P3, P2 ;  /* 0x000000ffff1a7210 */ /* 0x000fe20001fe441d */
[----:B------:R-:W-:-:S04]  /*3410*/  IMAD.WIDE.U32 R8, R10, R27, R8 ;  /* 0x0000001b0a087225 */ /* 0x000fc800078e0008 */
[C---:B------:R-:W-:Y:S02]  /*3420*/  IMAD R29, R26.reuse, R27, RZ ;  /* 0x0000001b1a1d7224 */ /* 0x040fe400078e02ff */
[----:B------:R-:W-:-:S04]  /*3430*/  IMAD.HI.U32 R8, P0, R26, R11, R8 ;  /* 0x0000000b1a087227 */ /* 0x000fc80007800008 */
[----:B------:R-:W-:Y:S01]  /*3440*/  IMAD.HI.U32 R10, R26, R27, RZ ;  /* 0x0000001b1a0a7227 */ /* 0x000fe200078e00ff */
[----:B------:R-:W-:-:S03]  /*3450*/  IADD3 R29, P2, PT, R29, R8, RZ ;  /* 0x000000081d1d7210 */ /* 0x000fc60007f5e0ff */
[----:B------:R-:W-:Y:S02]  /*3460*/  IMAD.X R10, RZ, RZ, R10, P0 ;  /* 0x000000ffff0a7224 */ /* 0x000fe400000e060a */
[----:B------:R-:W-:-:S04]  /*3470*/  IMAD.WIDE.U32 R8, R29, R6, RZ ;  /* 0x000000061d087225 */ /* 0x000fc800078e00ff */
[----:B------:R-:W-:Y:S02]  /*3480*/  IMAD.X R31, RZ, RZ, R10, P2 ;  /* 0x000000ffff1f7224 */ /* 0x000fe400010e060a */
[----:B------:R-:W-:Y:S01]  /*3490*/  IMAD R29, R29, R7, R9 ;  /* 0x000000071d1d7224 */ /* 0x000fe200078e0209 */
[----:B------:R-:W-:-:S03]  /*34a0*/  IADD3 R9, P2, PT, -R8, R11, RZ ;  /* 0x0000000b08097210 */ /* 0x000fc60007f5e1ff */
[-C--:B------:R-:W-:Y:S01]  /*34b0*/  IMAD R8, R31, R6.reuse, R29 ;  /* 0x000000061f087224 */ /* 0x080fe200078e021d */
[----:B------:R-:W-:-:S03]  /*34c0*/  ISETP.GE.U32.AND P0, PT, R9, R6, PT ;  /* 0x000000060900720c */ /* 0x000fc60003f06070 */
[----:B------:R-:W-:Y:S01]  /*34d0*/  IMAD.X R29, R27, 0x1, ~R8, P2 ;  /* 0x000000011b1d7824 */ /* 0x000fe200010e0e08 */
[----:B------:R-:W-:-:S04]  /*34e0*/  IADD3 R11, P2, PT, R9, -R6, RZ ;  /* 0x80000006090b7210 */ /* 0x000fc80007f5e0ff */
[C---:B------:R-:W-:Y:S01]  /*34f0*/  ISETP.GE.U32.AND.EX P0, PT, R29.reuse, R7, PT, P0 ;  /* 0x000000071d00720c */ /* 0x040fe20003f06100 */
[----:B------:R-:W-:-:S03]  /*3500*/  IMAD.X R27, R29, 0x1, ~R7, P2 ;  /* 0x000000011d1b7824 */ /* 0x000fc600010e0e07 */
[----:B------:R-:W-:Y:S02]  /*3510*/  SEL R11, R11, R9, P0 ;  /* 0x000000090b0b7207 */ /* 0x000fe40000000000 */
[----:B------:R-:W-:Y:S02]  /*3520*/  SEL R27, R27, R29, P0 ;  /* 0x0000001d1b1b7207 */ /* 0x000fe40000000000 */
[CC--:B------:R-:W-:Y:S02]  /*3530*/  ISETP.GE.U32.AND P0, PT, R11.reuse, R6.reuse, PT ;  /* 0x000000060b00720c */ /* 0x0c0fe40003f06070 */
[----:B------:R-:W-:Y:S02]  /*3540*/  IADD3 R8, P2, PT, R11, -R6, RZ ;  /* 0x800000060b087210 */ /* 0x000fe40007f5e0ff */
[----:B------:R-:W-:-:S03]  /*3550*/  ISETP.GE.U32.AND.EX P0, PT, R27, R7, PT, P0 ;  /* 0x000000071b00720c */ /* 0x000fc60003f06100 */
[----:B------:R-:W-:Y:S01]  /*3560*/  IMAD.X R9, R27, 0x1, ~R7, P2 ;  /* 0x000000011b097824 */ /* 0x000fe200010e0e07 */
[----:B------:R-:W-:-:S04]  /*3570*/  SEL R8, R8, R11, P0 ;  /* 0x0000000b08087207 */ /* 0x000fc80000000000 */
[----:B------:R-:W-:Y:S02]  /*3580*/  SEL R9, R9, R27, P0 ;  /* 0x0000001b09097207 */ /* 0x000fe40000000000 */
[-C--:B------:R-:W-:Y:S02]  /*3590*/  IADD3 R7, P2, PT, RZ, -R8.reuse, RZ ;  /* 0x80000008ff077210 */ /* 0x080fe40007f5e0ff */
[----:B------:R-:W-:Y:S02]  /*35a0*/  ISETP.NE.U32.AND P0, PT, R12, RZ, PT ;  /* 0x000000ff0c00720c */ /* 0x000fe40003f05070 */
[----:B------:R-:W-:Y:S01]  /*35b0*/  SEL R8, R7, R8, !P1 ;  /* 0x0000000807087207 */ /* 0x000fe20004800000 */
[----:B------:R-:W-:Y:S01]  /*35c0*/  IMAD.X R6, RZ, RZ, ~R9, P2 ;  /* 0x000000ffff067224 */ /* 0x000fe200010e0e09 */
[----:B------:R-:W-:Y:S01]  /*35d0*/  ISETP.NE.AND.EX P0, PT, R0, RZ, PT, P0 ;  /* 0x000000ff0000720c */ /* 0x000fe20003f05300 */
[----:B------:R-:W-:-:S03]  /*35e0*/  IMAD.MOV.U32 R7, RZ, RZ, 0x0 ;  /* 0x00000000ff077424 */ /* 0x000fc600078e00ff */
[----:B------:R-:W-:Y:S01]  /*35f0*/  SEL R9, R6, R9, !P1 ;  /* 0x0000000906097207 */ /* 0x000fe20004800000 */
[----:B------:R-:W-:Y:S01]  /*3600*/  IMAD.MOV.U32 R6, RZ, RZ, R20 ;  /* 0x000000ffff067224 */ /* 0x000fe200078e0014 */
[----:B------:R-:W-:Y:S02]  /*3610*/  SEL R8, R8, 0xffffffff, P0 ;  /* 0xffffffff08087807 */ /* 0x000fe40000000000 */
[----:B------:R-:W-:Y:S01]  /*3620*/  SEL R9, R9, 0xffffffff, P0 ;  /* 0xffffffff09097807 */ /* 0x000fe20000000000 */
[----:B------:R-:W-:Y:S06]  /*3630*/  RET.REL.NODEC R6 `(_Z7Phase_3PfS_ll) ;  /* 0xffffffc806707950 */ /* 0x000fec0003c3ffff */
.L_x_41:
[----:B------:R-:W-:-:S00]  /*3640*/  BRA `(.L_x_41) ;  /* 0xfffffffc00fc7947 */ /* 0x000fc0000383ffff */
[----:B------:R-:W-:-:S00]  /*3650*/  NOP ;  /* 0x0000000000007918 */ /* 0x000fc00000000000 */
        /* <DEDUP_REMOVED lines=10> */
.L_x_106:


//--------------------- .text._Z7Phase_2PfS_lll   --------------------------
	.section	.text._Z7Phase_2PfS_lll,"ax",@progbits
	.align	128
        .global         _Z7Phase_2PfS_lll
        .type           _Z7Phase_2PfS_lll,@function
        .size           _Z7Phase_2PfS_lll,(.L_x_110 - _Z7Phase_2PfS_lll)
        .other          _Z7Phase_2PfS_lll,@"STO_CUDA_ENTRY STV_DEFAULT"
_Z7Phase_2PfS_lll:
.text._Z7Phase_2PfS_lll:
[----:B------:R-:W0:Y:S01]  /*0000*/  LDC R1, c[0x0][0x37c] ;  /* 0x0000df00ff017b82 */ /* 0x000e220000000800 */
[----:B------:R-:W1:Y:S01]  /*0010*/  LDCU.64 UR8, c[0x0][0x398] ;  /* 0x00007300ff0877ac */ /* 0x000e620008000a00 */
[----:B------:R-:W-:Y:S01]  /*0020*/  MOV R2, 0x0 ;  /* 0x0000000000027802 */ /* 0x000fe20000000f00 */
[----:B------:R-:W2:Y:S05]  /*0030*/  LDCU.64 UR36, c[0x0][0x358] ;  /* 0x00006b00ff2477ac */ /* 0x000eaa0008000a00 */
[----:B------:R3:W4:Y:S01]  /*0040*/  LDC.64 R6, c[0x4][R2] ;  /* 0x0100000002067b82 */ /* 0x0007220000000a00 */
[----:B-1----:R-:W-:Y:S02]  /*0050*/  UIMAD UR6, UR9, UR8, URZ ;  /* 0x00000008090672a4 */ /* 0x002fe4000f8e02ff */
[----:B------:R-:W-:-:S02]  /*0060*/  UIMAD.WIDE.U32 UR4, UR8, UR8, URZ ;  /* 0x00000008080472a5 */ /* 0x000fc4000f8e00ff */
[----:B------:R-:W-:Y:S02]  /*0070*/  UIMAD UR6, UR8, UR9, UR6 ;  /* 0x00000009080672a4 */ /* 0x000fe4000f8e0206 */
[----:B------:R-:W-:Y:S02]  /*0080*/  USHF.L.U32 UR39, UR4, 0x2, URZ ;  /* 0x0000000204277899 */ /* 0x000fe400080006ff */
[----:B------:R-:W-:-:S04]  /*0090*/  UIADD3 UR38, UPT, UPT, UR5, UR6, URZ ;  /* 0x0000000605267290 */ /* 0x000fc8000fffe0ff */
[----:B------:R-:W-:Y:S01]  /*00a0*/  USHF.L.U64.HI UR38, UR4, 0x2, UR38 ;  /* 0x0000000204267899 */ /* 0x000fe20008010226 */
[----:B------:R-:W-:-:S05]  /*00b0*/  IMAD.U32 R4, RZ, RZ, UR39 ;  /* 0x00000027ff047e24 */ /* 0x000fca000f8e00ff */
[----:B--23--:R-:W-:-:S07]  /*00c0*/  IMAD.U32 R5, RZ, RZ, UR38 ;  /* 0x00000026ff057e24 */ /* 0x00cfce000f8e00ff */
[----:B------:R-:W-:-:S07]  /*00d0*/  LEPC R20, `(.L_x_42) ;  /* 0x000000001014794e */ /* 0x000fce0000000000 */
[----:B0---4-:R-:W-:Y:S05]  /*00e0*/  CALL.ABS.NOINC R6 ;  /* 0x0000000006007343 */ /* 0x011fea0003c00000 */
.L_x_42:
[----:B------:R0:W1:Y:S01]  /*00f0*/  LDC.64 R6, c[0x4][R2] ;  /* 0x0100000002067b82 */ /* 0x0000620000000a00 */
[----:B------:R-:W-:Y:S01]  /*0100*/  IMAD.MOV.U32 R18, RZ, RZ, R4 ;  /* 0x000000ffff127224 */ /* 0x000fe200078e0004 */
[----:B------:R-:W-:Y:S01]  /*0110*/  MOV R19, R5 ;  /* 0x0000000500137202 */ /* 0x000fe20000000f00 */
[----:B------:R-:W-:Y:S02]  /*0120*/  IMAD.U32 R4, RZ, RZ, UR39 ;  /* 0x00000027ff047e24 */ /* 0x000fe4000f8e00ff */
[----:B------:R-:W-:-:S07]  /*0130*/  IMAD.U32 R5, RZ, RZ, UR38 ;  /* 0x00000026ff057e24 */ /* 0x000fce000f8e00ff */
[----:B------:R-:W-:-:S07]  /*0140*/  LEPC R20, `(.L_x_43) ;  /* 0x000000001014794e */ /* 0x000fce0000000000 */
[----:B01----:R-:W-:Y:S05]  /*0150*/  CALL.ABS.NOINC R6 ;  /* 0x0000000006007343 */ /* 0x003fea0003c00000 */
.L_x_43:
[----:B------:R-:W0:Y:S01]  /*0160*/  LDC.64 R2, c[0x4][R2] ;  /* 0x0100000002027b82 */ /* 0x000e220000000a00 */
[----:B------:R-:W-:Y:S01]  /*0170*/  MOV R16, R4 ;  /* 0x0000000400107202 */ /* 0x000fe20000000f00 */
[----:B------:R-:W-:Y:S01]  /*0180*/  IMAD.MOV.U32 R17, RZ, RZ, R5 ;  /* 0x000000ffff117224 */ /* 0x000fe200078e0005 */
[----:B------:R-:W-:Y:S01]  /*0190*/  MOV R5, UR38 ;  /* 0x0000002600057c02 */ /* 0x000fe20008000f00 */
[----:B------:R-:W-:-:S07]  /*01a0*/  IMAD.U32 R4, RZ, RZ, UR39 ;  /* 0x00000027ff047e24 */ /* 0x000fce000f8e00ff */
[----:B------:R-:W-:-:S07]  /*01b0*/  LEPC R20, `(.L_x_44) ;  /* 0x000000001014794e */ /* 0x000fce0000000000 */
[----:B0-----:R-:W-:Y:S05]  /*01c0*/  CALL.ABS.NOINC R2 ;  /* 0x0000000002007343 */ /* 0x001fea0003c00000 */
.L_x_44:
[----:B------:R-:W0:Y:S02]  /*01d0*/  LDC.64 R2, c[0x0][0x3a0] ;  /* 0x0000e800ff027b82 */ /* 0x000e240000000a00 */
[----:B0-----:R-:W-:-:S04]  /*01e0*/  ISETP.GE.U32.AND P0, PT, R2, 0x2, PT ;  /* 0x000000020200780c */ /* 0x001fc80003f06070 */
[----:B------:R-:W-:-:S13]  /*01f0*/  ISETP.GE.AND.EX P0, PT, R3, RZ, PT, P0 ;  /* 0x000000ff0300720c */ /* 0x000fda0003f06300 */
[----:B------:R-:W-:Y:S05]  /*0200*/  @!P0 EXIT ;  /* 0x000000000000894d */ /* 0x000fea0003800000 */
[----:B------:R-:W0:Y:S01]  /*0210*/  LDC.64 R14, c[0x0][0x398] ;  /* 0x0000e600ff0e7b82 */ /* 0x000e220000000a00 */
[----:B------:R-:W-:Y:S02]  /*0220*/  IMAD.MOV.U32 R0, RZ, RZ, 0x1 ;  /* 0x00000001ff007424 */ /* 0x000fe400078e00ff */
[----:B------:R-:W-:Y:S01]  /*0230*/  IMAD.MOV.U32 R2, RZ, RZ, RZ ;  /* 0x000000ffff027224 */ /* 0x000fe200078e00ff */
[----:B0-----:R-:W-:Y:S02]  /*0240*/  LOP3.LUT R3, R15, 0x7fffffff, RZ, 0xc0, !PT ;  /* 0x7fffffff0f037812 */ /* 0x001fe400078ec0ff */
[C-C-:B------:R-:W-:Y:S02]  /*0250*/  SHF.L.U64.HI R6, R14.reuse, 0x5, R15.reuse ;  /* 0x000000050e067819 */ /* 0x140fe4000001020f */
[C---:B------:R-:W-:Y:S02]  /*0260*/  SHF.L.U64.HI R7, R14.reuse, 0x2, R15 ;  /* 0x000000020e077819 */ /* 0x040fe4000001020f */
[----:B------:R-:W-:-:S02]  /*0270*/  LOP3.LUT R8, R14, 0x3, RZ, 0xc0, !PT ;  /* 0x000000030e087812 */ /* 0x000fc400078ec0ff */
[C---:B------:R-:W-:Y:S02]  /*0280*/  LOP3.LUT R9, R14.reuse, 0xfffffff8, RZ, 0xc0, !PT ;  /* 0xfffffff80e097812 */ /* 0x040fe400078ec0ff */
[----:B------:R-:W-:-:S07]  /*0290*/  SHF.L.U32 R10, R14, 0x2, RZ ;  /* 0x000000020e0a7819 */ /* 0x000fce00000006ff */
.L_x_61:
[----:B------:R-:W0:Y:S01]  /*02a0*/  LDC.64 R12, c[0x0][0x398] ;  /* 0x0000e600ff0c7b82 */ /* 0x000e220000000a00 */
[----:B-1----:R-:W-:Y:S02]  /*02b0*/  VIADD R23, R0, 0xffffffff ;  /* 0xffffffff00177836 */ /* 0x002fe40000000000 */
[-C--:B0-----:R-:W-:Y:S02]  /*02c0*/  IMAD R11, R13, R12.reuse, RZ ;  /* 0x0000000c0d0b7224 */ /* 0x081fe400078e02ff */
[----:B------:R-:W-:-:S04]  /*02d0*/  IMAD.WIDE.U32 R24, R12, R12, RZ ;  /* 0x0000000c0c187225 */ /* 0x000fc800078e00ff */
[----:B------:R-:W-:Y:S02]  /*02e0*/  IMAD R11, R12, R13, R11 ;  /* 0x0000000d0c0b7224 */ /* 0x000fe400078e020b */
[----:B------:R-:W-:-:S04]  /*02f0*/  IMAD.WIDE.U32 R20, R24, R0, RZ ;  /* 0x0000000018147225 */ /* 0x000fc800078e00ff */
[----:B------:R-:W-:Y:S01]  /*0300*/  IMAD.IADD R25, R25, 0x1, R11 ;  /* 0x0000000119197824 */ /* 0x000fe200078e020b */
[----:B------:R-:W-:Y:S01]  /*0310*/  SHF.R.S32.HI R11, RZ, 0x1f, R23 ;  /* 0x0000001fff0b7819 */ /* 0x000fe20000011417 */
[----:B------:R-:W-:Y:S02]  /*0320*/  IMAD R15, R23, R24, RZ ;  /* 0x00000018170f7224 */ /* 0x000fe400078e02ff */
[C---:B------:R-:W-:Y:S02]  /*0330*/  IMAD R12, R25.reuse, R23, RZ ;  /* 0x00000017190c7224 */ /* 0x040fe400078e02ff */
[----:B------:R-:W-:Y:S02]  /*0340*/  IMAD R13, R25, R0, RZ ;  /* 0x00000000190d7224 */ /* 0x000fe400078e02ff */
[-C--:B------:R-:W-:Y:S02]  /*0350*/  IMAD R27, R11, R24.reuse, R12 ;  /* 0x000000180b1b7224 */ /* 0x080fe400078e020c */
[----:B------:R-:W-:-:S04]  /*0360*/  IMAD.WIDE.U32 R22, R23, R24, R24 ;  /* 0x0000001817167225 */ /* 0x000fc800078e0018 */
[----:B------:R-:W-:Y:S01]  /*0370*/  IMAD R11, R2, R24, R13 ;  /* 0x00000018020b7224 */ /* 0x000fe200078e020d */
[----:B------:R-:W-:Y:S01]  /*0380*/  IADD3 R13, P0, PT, R24, R20, RZ ;  /* 0x00000014180d7210 */ /* 0x000fe20007f1e0ff */
[----:B------:R-:W-:Y:S01]  /*0390*/  IMAD.MOV.U32 R12, RZ, RZ, R20 ;  /* 0x000000ffff0c7224 */ /* 0x000fe200078e0014 */
[----:B------:R-:W-:Y:S02]  /*03a0*/  SHF.R.S32.HI R24, RZ, 0x1f, R15 ;  /* 0x0000001fff187819 */ /* 0x000fe4000001140f */
[----:B------:R-:W-:Y:S02]  /*03b0*/  IADD3 R33, PT, PT, R23, R27, RZ ;  /* 0x0000001b17217210 */ /* 0x000fe40007ffe0ff */
[----:B------:R-:W-:Y:S02]  /*03c0*/  ISETP.GT.U32.AND P1, PT, R22, R15, PT ;  /* 0x0000000f1600720c */ /* 0x000fe40003f24070 */
[----:B------:R-:W-:Y:S02]  /*03d0*/  IADD3.X R30, PT, PT, R25, R21, R11, P0, !PT ;  /* 0x00000015191e7210 */ /* 0x000fe400007fe40b */
[----:B------:R-:W-:-:S02]  /*03e0*/  ISETP.GT.AND.EX P1, PT, R33, R24, PT, P1 ;  /* 0x000000182100720c */ /* 0x000fc40003f24310 */
[----:B------:R-:W-:Y:S02]  /*03f0*/  SHF.R.S32.HI R11, RZ, 0x1f, R20 ;  /* 0x0000001fff0b7819 */ /* 0x000fe40000011414 */
[----:B------:R-:W-:-:S04]  /*0400*/  ISETP.GT.U32.AND P0, PT, R13, R20, PT ;  /* 0x000000140d00720c */ /* 0x000fc80003f04070 */
[----:B------:R-:W-:-:S05]  /*0410*/  ISETP.GT.AND.EX P0, PT, R30, R11, PT, P0 ;  /* 0x0000000b1e00720c */ /* 0x000fca0003f04300 */
[----:B------:R-:W-:Y:S08]  /*0420*/  @!P1 BRA `(.L_x_45) ;  /* 0x0000000000489947 */ /* 0x000ff00003800000 */
[----:B------:R-:W-:Y:S01]  /*0430*/  BSSY.RECONVERGENT B0, `(.L_x_45) ;  /* 0x0000011000007945 */ /* 0x000fe20003800200 */
[----:B------:R-:W-:Y:S01]  /*0440*/  IMAD.MOV.U32 R28, RZ, RZ, R24 ;  /* 0x000000ffff1c7224 */ /* 0x000fe200078e0018 */
[----:B------:R-:W-:Y:S01]  /*0450*/  MOV R31, R15 ;  /* 0x0000000f001f7202 */ /* 0x000fe20000000f00 */
[----:B------:R-:W-:-:S07]  /*0460*/  IMAD.MOV.U32 R29, RZ, RZ, RZ ;  /* 0x000000ffff1d7224 */ /* 0x000fce00078e00ff */
.L_x_46:
[----:B0-----:R-:W0:Y:S02]  /*0470*/  LDCU.64 UR4, c[0x0][0x388] ;  /* 0x00007100ff0477ac */ /* 0x001e240008000a00 */
[----:B0-----:R-:W-:-:S04]  /*0480*/  LEA R24, P1, R31, UR4, 0x2 ;  /* 0x000000041f187c11 */ /* 0x001fc8000f8210ff */
[----:B------:R-:W-:-:S06]  /*0490*/  LEA.HI.X R25, R31, UR5, R28, 0x2, P1 ;  /* 0x000000051f197c11 */ /* 0x000fcc00088f141c */
[----:B------:R-:W2:Y:S01]  /*04a0*/  LDG.E R25, desc[UR36][R24.64] ;  /* 0x0000002418197981 */ /* 0x000ea2000c1e1900 */
[C---:B------:R-:W-:Y:S01]  /*04b0*/  IMAD.WIDE.U32 R26, R29.reuse, 0x4, R18 ;  /* 0x000000041d1a7825 */ /* 0x040fe200078e0012 */
[----:B------:R-:W-:-:S03]  /*04c0*/  IADD3 R29, PT, PT, R29, 0x1, RZ ;  /* 0x000000011d1d7810 */ /* 0x000fc60007ffe0ff */
[----:B------:R-:W-:-:S04]  /*04d0*/  VIADD R31, R15, 0x1 ;  /* 0x000000010f1f7836 */ /* 0x000fc80000000000 */
[--C-:B------:R-:W-:Y:S01]  /*04e0*/  IMAD.MOV.U32 R15, RZ, RZ, R31.reuse ;  /* 0x000000ffff0f7224 */ /* 0x100fe200078e001f */
[----:B------:R-:W-:Y:S02]  /*04f0*/  ISETP.GT.U32.AND P1, PT, R22, R31, PT ;  /* 0x0000001f1600720c */ /* 0x000fe40003f24070 */
[----:B------:R-:W-:-:S04]  /*0500*/  SHF.R.S32.HI R28, RZ, 0x1f, R31 ;  /* 0x0000001fff1c7819 */ /* 0x000fc8000001141f */
[----:B------:R-:W-:Y:S01]  /*0510*/  ISETP.GT.AND.EX P1, PT, R33, R28, PT, P1 ;  /* 0x0000001c2100720c */ /* 0x000fe20003f24310 */
[----:B--2---:R0:W-:-:S12]  /*0520*/  ST.E desc[UR36][R26.64], R25 ;  /* 0x000000191a007985 */ /* 0x0041d8000c101924 */
[----:B------:R-:W-:Y:S05]  /*0530*/  @P1 BRA `(.L_x_46) ;  /* 0xfffffffc00cc1947 */ /* 0x000fea000383ffff */
[----:B------:R-:W-:Y:S05]  /*0540*/  BSYNC.RECONVERGENT B0 ;  /* 0x0000000000007941 */ /* 0x000fea0003800200 */
.L_x_45:
[----:B------:R-:W-:Y:S05]  /*0550*/  @!P0 BRA `(.L_x_47) ;  /* 0x00000000004c8947 */ /* 0x000fea0003800000 */
[----:B0-----:R-:W-:Y:S01]  /*0560*/  HFMA2 R25, -RZ, RZ, 0, 0 ;  /* 0x00000000ff197431 */ /* 0x001fe200000001ff */
[----:B------:R-:W-:Y:S01]  /*0570*/  BSSY.RECONVERGENT B0, `(.L_x_47) ;  /* 0x0000011000007945 */ /* 0x000fe20003800200 */
[----:B------:R-:W-:Y:S02]  /*0580*/  IMAD.MOV.U32 R15, RZ, RZ, R20 ;  /* 0x000000ffff0f7224 */ /* 0x000fe400078e0014 */
[----:B------:R-:W-:Y:S02]  /*0590*/  IMAD.MOV.U32 R24, RZ, RZ, R12 ;  /* 0x000000ffff187224 */ /* 0x000fe400078e000c */
[----:B------:R-:W-:-:S07]  /*05a0*/  IMAD.MOV.U32 R27, RZ, RZ, R11 ;  /* 0x000000ffff1b7224 */ /* 0x000fce00078e000b */
.L_x_48:
[----:B0-----:R-:W0:Y:S02]  /*05b0*/  LDCU.64 UR4, c[0x0][0x380] ;  /* 0x00007000ff0477ac */ /* 0x001e240008000a00 */
[----:B0-----:R-:W-:-:S04]  /*05c0*/  LEA R22, P0, R24, UR4, 0x2 ;  /* 0x0000000418167c11 */ /* 0x001fc8000f8010ff */
[----:B------:R-:W-:-:S06]  /*05d0*/  LEA.HI.X R23, R24, UR5, R27, 0x2, P0 ;  /* 0x0000000518177c11 */ /* 0x000fcc00080f141b */
[----:B------:R-:W2:Y:S01]  /*05e0*/  LDG.E R23, desc[UR36][R22.64] ;  /* 0x0000002416177981 */ /* 0x000ea2000c1e1900 */
[----:B------:R-:W-:Y:S01]  /*05f0*/  IMAD.WIDE.U32 R20, R25, 0x4, R16 ;  /* 0x0000000419147825 */ /* 0x000fe200078e0010 */
[----:B------:R-:W-:-:S03]  /*0600*/  IADD3 R24, PT, PT, R15, 0x1, RZ ;  /* 0x000000010f187810 */ /* 0x000fc60007ffe0ff */
[----:B------:R-:W-:Y:S01]  /*0610*/  VIADD R25, R25, 0x1 ;  /* 0x0000000119197836 */ /* 0x000fe20000000000 */
[----:B------:R-:W-:Y:S01]  /*0620*/  ISETP.GT.U32.AND P0, PT, R13, R24, PT ;  /* 0x000000180d00720c */ /* 0x000fe20003f04070 */
[--C-:B------:R-:W-:Y:S01]  /*0630*/  IMAD.MOV.U32 R15, RZ, RZ, R24.reuse ;  /* 0x000000ffff0f7224 */ /* 0x100fe200078e0018 */
[----:B------:R-:W-:-:S04]  /*0640*/  SHF.R.S32.HI R27, RZ, 0x1f, R24 ;  /* 0x0000001fff1b7819 */ /* 0x000fc80000011418 */
[----:B------:R-:W-:Y:S01]  /*0650*/  ISETP.GT.AND.EX P0, PT, R30, R27, PT, P0 ;  /* 0x0000001b1e00720c */ /* 0x000fe20003f04300 */
[----:B--2---:R0:W-:-:S12]  /*0660*/  ST.E desc[UR36][R20.64], R23 ;  /* 0x0000001714007985 */ /* 0x0041d8000c101924 */
[----:B------:R-:W-:Y:S05]  /*0670*/  @P0 BRA `(.L_x_48) ;  /* 0xfffffffc00cc0947 */ /* 0x000fea000383ffff */
[----:B------:R-:W-:Y:S05]  /*0680*/  BSYNC.RECONVERGENT B0 ;  /* 0x0000000000007941 */ /* 0x000fea0003800200 */
.L_x_47:
[----:B------:R-:W1:Y:S02]  /*0690*/  LDCU.64 UR4, c[0x0][0x398] ;  /* 0x00007300ff0477ac */ /* 0x000e640008000a00 */
[----:B-1----:R-:W-:-:S04]  /*06a0*/  UISETP.GE.U32.AND UP0, UPT, UR4, 0x1, UPT ;  /* 0x000000010400788c */ /* 0x002fc8000bf06070 */
[----:B------:R-:W-:-:S09]  /*06b0*/  UISETP.GE.AND.EX UP0, UPT, UR5, URZ, UPT, UP0 ;  /* 0x000000ff0500728c */ /* 0x000fd2000bf06300 */
[----:B------:R-:W-:Y:S05]  /*06c0*/  BRA.U !UP0, `(.L_x_49) ;  /* 0x0000000d08a07547 */ /* 0x000fea000b800000 */
[----:B------:R-:W-:Y:S01]  /*06d0*/  MOV R13, RZ ;  /* 0x000000ff000d7202 */ /* 0x000fe20000000f00 */
[----:B------:R-:W-:-:S07]  /*06e0*/  IMAD.MOV.U32 R15, RZ, RZ, RZ ;  /* 0x000000ffff0f7224 */ /* 0x000fce00078e00ff */
.L_x_58:
[----:B------:R-:W1:Y:S01]  /*06f0*/  LDCU.64 UR4, c[0x0][0x398] ;  /* 0x00007300ff0477ac */ /* 0x000e620008000a00 */
[----:B------:R-:W-:Y:S01]  /*0700*/  MOV R34, R18 ;  /* 0x0000001200227202 */ /* 0x000fe20000000f00 */
[----:B------:R-:W-:Y:S01]  /*0710*/  IMAD.MOV.U32 R35, RZ, RZ, R19 ;  /* 0x000000ffff237224 */ /* 0x000fe200078e0013 */
[----:B------:R-:W-:Y:S01]  /*0720*/  BSSY.RECONVERGENT B0, `(.L_x_50) ;  /* 0x00000e1000007945 */ /* 0x000fe20003800200 */
[----:B0-----:R-:W-:Y:S02]  /*0730*/  IMAD R20, R7, R13, RZ ;  /* 0x0000000d07147224 */ /* 0x001fe400078e02ff */
[----:B------:R-:W-:Y:S02]  /*0740*/  IMAD.MOV.U32 R21, RZ, RZ, R13 ;  /* 0x000000ffff157224 */ /* 0x000fe400078e000d */
[C---:B------:R-:W-:Y:S01]  /*0750*/  IMAD.WIDE.U32 R34, R13.reuse, R10, R34 ;  /* 0x0000000a0d227225 */ /* 0x040fe200078e0022 */
[----:B------:R-:W-:-:S03]  /*0760*/  IADD3 R13, P1, PT, R13, 0x1, RZ ;  /* 0x000000010d0d7810 */ /* 0x000fc60007f3e0ff */
[----:B------:R-:W-:Y:S02]  /*0770*/  IMAD.MOV.U32 R33, RZ, RZ, R15 ;  /* 0x000000ffff217224 */ /* 0x000fe400078e000f */
[----:B------:R-:W-:Y:S01]  /*0780*/  IMAD R23, R15, R10, R20 ;  /* 0x0000000a0f177224 */ /* 0x000fe200078e0214 */
[----:B------:R-:W-:Y:S01]  /*0790*/  IADD3.X R15, PT, PT, RZ, R15, RZ, P1, !PT ;  /* 0x0000000fff0f7210 */ /* 0x000fe20000ffe4ff */
[----:B------:R-:W-:Y:S01]  /*07a0*/  IMAD.MOV.U32 R32, RZ, RZ, RZ ;  /* 0x000000ffff207224 */ /* 0x000fe200078e00ff */
[----:B------:R-:W-:Y:S02]  /*07b0*/  IADD3 R20, P1, PT, R34, 0x10, RZ ;  /* 0x0000001022147810 */ /* 0x000fe40007f3e0ff */
[----:B-1----:R-:W-:-:S03]  /*07c0*/  ISETP.GE.U32.AND P0, PT, R13, UR4, PT ;  /* 0x000000040d007c0c */ /* 0x002fc6000bf06070 */
[----:B------:R-:W-:Y:S02]  /*07d0*/  IMAD.X R34, R35, 0x1, R23, P1 ;  /* 0x0000000123227824 */ /* 0x000fe400008e0617 */
[----:B------:R-:W-:Y:S01]  /*07e0*/  HFMA2 R35, -RZ, RZ, 0, 0 ;  /* 0x00000000ff237431 */ /* 0x000fe200000001ff */
[----:B------:R-:W-:-:S13]  /*07f0*/  ISETP.GE.AND.EX P0, PT, R15, UR5, PT, P0 ;  /* 0x000000050f007c0c */ /* 0x000fda000bf06300 */
.L_x_57:
[----:B------:R-:W0:Y:S01]  /*0800*/  LDC.64 R22, c[0x0][0x398] ;  /* 0x0000e600ff167b82 */ /* 0x000e220000000a00 */
[----:B------:R-:W-:Y:S01]  /*0810*/  CS2R R36, SRZ ;  /* 0x0000000000247805 */ /* 0x000fe2000001ff00 */
[----:B------:R-:W-:Y:S01]  /*0820*/  IMAD.MOV.U32 R41, RZ, RZ, RZ ;  /* 0x000000ffff297224 */ /* 0x000fe200078e00ff */
[----:B0-----:R-:W-:-:S04]  /*0830*/  ISETP.GE.U32.AND P1, PT, R22, 0x8, PT ;  /* 0x000000081600780c */ /* 0x001fc80003f26070 */
[----:B------:R-:W-:-:S13]  /*0840*/  ISETP.GE.U32.AND.EX P1, PT, R23, RZ, PT, P1 ;  /* 0x000000ff1700720c */ /* 0x000fda0003f26110 */
[----:B------:R-:W-:Y:S05]  /*0850*/  @!P1 BRA `(.L_x_51) ;  /* 0x0000000000f49947 */ /* 0x000fea0003800000 */
[C---:B------:R-:W-:Y:S01]  /*0860*/  LEA R40, P1, R32.reuse, R16, 0x2 ;  /* 0x0000001020287211 */ /* 0x040fe200078210ff */
[----:B------:R-:W-:Y:S01]  /*0870*/  BSSY.RECONVERGENT B1, `(.L_x_52) ;  /* 0x0000039000017945 */ /* 0x000fe20003800200 */
[----:B------:R-:W-:Y:S01]  /*0880*/  IMAD.MOV.U32 R37, RZ, RZ, RZ ;  /* 0x000000ffff257224 */ /* 0x000fe200078e00ff */
[----:B------:R-:W-:Y:S01]  /*0890*/  MOV R26, R20 ;  /* 0x00000014001a7202 */ /* 0x000fe20000000f00 */
[----:B------:R-:W-:Y:S01]  /*08a0*/  IMAD.MOV.U32 R27, RZ, RZ, R34 ;  /* 0x000000ffff1b7224 */ /* 0x000fe200078e0022 */
[----:B------:R-:W-:Y:S01]  /*08b0*/  MOV R36, R3 ;  /* 0x0000000300247202 */ /* 0x000fe20000000f00 */
[----:B------:R-:W-:Y:S01]  /*08c0*/  IMAD.MOV.U32 R38, RZ, RZ, R9 ;  /* 0x000000ffff267224 */ /* 0x000fe200078e0009 */
[----:B------:R-:W-:-:S07]  /*08d0*/  LEA.HI.X R39, R32, R17, R35, 0x2, P1 ;  /* 0x0000001120277211 */ /* 0x000fce00008f1423 */
.L_x_53:
[----:B------:R-:W-:Y:S01]  /*08e0*/  IMAD.MOV.U32 R24, RZ, RZ, R26 ;  /* 0x000000ffff187224 */ /* 0x000fe200078e001a */
[----:B------:R-:W-:Y:S01]  /*08f0*/  MOV R41, R39 ;  /* 0x0000002700297202 */ /* 0x000fe20000000f00 */
[----:B------:R-:W-:-:S04]  /*0900*/  IMAD.MOV.U32 R25, RZ, RZ, R27 ;  /* 0x000000ffff197224 */ /* 0x000fc800078e001b */
[----:B------:R-:W2:Y:S04]  /*0910*/  LD.E R27, desc[UR36][R40.64] ;  /* 0x00000024281b7980 */ /* 0x000ea8000c101900 */
[----:B------:R-:W2:Y:S01]  /*0920*/  LD.E R30, desc[UR36][R24.64+-0x10] ;  /* 0xfffff024181e7980 */ /* 0x000ea2000c101900 */
[----:B------:R-:W-:-:S03]  /*0930*/  IADD3 R28, P1, PT, R40, R10, RZ ;  /* 0x0000000a281c7210 */ /* 0x000fc60007f3e0ff */
[----:B------:R-:W3:Y:S02]  /*0940*/  LD.E R31, desc[UR36][R24.64+-0xc] ;  /* 0xfffff424181f7980 */ /* 0x000ee4000c101900 */
[----:B------:R-:W-:Y:S01]  /*0950*/  IMAD.X R29, R39, 0x1, R7, P1 ;  /* 0x00000001271d7824 */ /* 0x000fe200008e0607 */
[-C--:B------:R-:W-:Y:S01]  /*0960*/  IADD3 R26, P1, PT, R28, R10.reuse, RZ ;  /* 0x0000000a1c1a7210 */ /* 0x080fe20007f3e0ff */
[----:B------:R-:W4:Y:S04]  /*0970*/  LD.E R41, desc[UR36][R24.64+-0x8] ;  /* 0xfffff82418297980 */ /* 0x000f28000c101900 */
[----:B------:R-:W3:Y:S04]  /*0980*/  LD.E R28, desc[UR36][R28.64] ;  /* 0x000000241c1c7980 */ /* 0x000ee8000c101900 */
[----:B------:R-:W5:Y:S01]  /*0990*/  LD.E R45, desc[UR36][R24.64+0xc] ;  /* 0x00000c24182d7980 */ /* 0x000f62000c101900 */
[----:B--2---:R-:W-:Y:S01]  /*09a0*/  FFMA R30, R30, R27, R37 ;  /* 0x0000001b1e1e7223 */ /* 0x004fe20000000025 */
[----:B------:R-:W-:Y:S01]  /*09b0*/  IMAD.X R27, R29, 0x1, R7, P1 ;  /* 0x000000011d1b7824 */ /* 0x000fe200008e0607 */
[----:B------:R-:W-:Y:S01]  /*09c0*/  IADD3 R42, P1, PT, R26, R10, RZ ;  /* 0x0000000a1a2a7210 */ /* 0x000fe20007f3e0ff */
[----:B------:R-:W2:Y:S04]  /*09d0*/  LD.E R37, desc[UR36][R24.64+-0x4] ;  /* 0xfffffc2418257980 */ /* 0x000ea8000c101900 */
[----:B------:R-:W4:Y:S01]  /*09e0*/  LD.E R26, desc[UR36][R26.64] ;  /* 0x000000241a1a7980 */ /* 0x000f22000c101900 */
[----:B------:R-:W-:-:S05]  /*09f0*/  IADD3.X R43, PT, PT, R27, R7, RZ, P1, !PT ;  /* 0x000000071b2b7210 */ /* 0x000fca0000ffe4ff */
[----:B------:R-:W2:Y:S01]  /*0a00*/  LD.E R44, desc[UR36][R42.64] ;  /* 0x000000242a2c7980 */ /* 0x000ea2000c101900 */
[----:B---3--:R-:W-:Y:S01]  /*0a10*/  FFMA R31, R31, R28, R30 ;  /* 0x0000001c1f1f7223 */ /* 0x008fe2000000001e */
[----:B------:R-:W-:-:S03]  /*0a20*/  IADD3 R30, P1, PT, R42, R10, RZ ;  /* 0x0000000a2a1e7210 */ /* 0x000fc60007f3e0ff */
[----:B----4-:R-:W-:Y:S02]  /*0a30*/  FFMA R41, R41, R26, R31 ;  /* 0x0000001a29297223 */ /* 0x010fe4000000001f */
[----:B------:R-:W-:Y:S01]  /*0a40*/  IMAD.X R31, R43, 0x1, R7, P1 ;  /* 0x000000012b1f7824 */ /* 0x000fe200008e0607 */
[----:B------:R-:W-:Y:S01]  /*0a50*/  IADD3 R28, P1, PT, R30, R10, RZ ;  /* 0x0000000a1e1c7210 */ /* 0x000fe20007f3e0ff */
[----:B--2---:R-:W-:-:S04]  /*0a60*/  FFMA R37, R37, R44, R41 ;  /* 0x0000002c25257223 */ /* 0x004fc80000000029 */
[----:B------:R-:W-:Y:S01]  /*0a70*/  IMAD.X R29, R31, 0x1, R7, P1 ;  /* 0x000000011f1d7824 */ /* 0x000fe200008e0607 */
[-C--:B------:R-:W-:Y:S01]  /*0a80*/  IADD3 R26, P1, PT, R28, R10.reuse, RZ ;  /* 0x0000000a1c1a7210 */ /* 0x080fe20007f3e0ff */
[----:B------:R-:W2:Y:S03]  /*0a90*/  LD.E R30, desc[UR36][R30.64] ;  /* 0x000000241e1e7980 */ /* 0x000ea6000c101900 */
[----:B------:R-:W-:Y:S01]  /*0aa0*/  IADD3.X R27, PT, PT, R29, R7, RZ, P1, !PT ;  /* 0x000000071d1b7210 */ /* 0x000fe20000ffe4ff */
[----:B------:R-:W2:Y:S01]  /*0ab0*/  LD.E R44, desc[UR36][R24.64] ;  /* 0x00000024182c7980 */ /* 0x000ea2000c101900 */
[----:B------:R-:W-:-:S03]  /*0ac0*/  IADD3 R42, P1, PT, R26, R10, RZ ;  /* 0x0000000a1a2a7210 */ /* 0x000fc60007f3e0ff */
[----:B------:R0:W3:Y:S04]  /*0ad0*/  LD.E R41, desc[UR36][R26.64] ;  /* 0x000000241a297980 */ /* 0x0000e8000c101900 */
[----:B------:R-:W4:Y:S01]  /*0ae0*/  LD.E R28, desc[UR36][R28.64] ;  /* 0x000000241c1c7980 */ /* 0x000f22000c101900 */
[----:B------:R-:W-:-:S03]  /*0af0*/  IMAD.X R43, R27, 0x1, R7, P1 ;  /* 0x000000011b2b7824 */ /* 0x000fc600008e0607 */
[----:B------:R-:W4:Y:S04]  /*0b00*/  LD.E R26, desc[UR36][R24.64+0x4] ;  /* 0x00000424181a7980 */ /* 0x000f28000c101900 */
[----:B------:R-:W3:Y:S04]  /*0b10*/  LD.E R27, desc[UR36][R24.64+0x8] ;  /* 0x00000824181b7980 */ /* 0x000ee8000c101900 */
[----:B------:R-:W5:Y:S01]  /*0b20*/  LD.E R42, desc[UR36][R42.64] ;  /* 0x000000242a2a7980 */ /* 0x000f62000c101900 */
[----:B------:R-:W-:-:S04]  /*0b30*/  IADD3 R38, P1, PT, R38, -0x8, RZ ;  /* 0xfffffff826267810 */ /* 0x000fc80007f3e0ff */
[----:B------:R-:W-:Y:S02]  /*0b40*/  IADD3.X R36, PT, PT, R36, -0x1, RZ, P1, !PT ;  /* 0xffffffff24247810 */ /* 0x000fe40000ffe4ff */
[----:B------:R-:W-:-:S04]  /*0b50*/  ISETP.NE.U32.AND P1, PT, R38, RZ, PT ;  /* 0x000000ff2600720c */ /* 0x000fc80003f25070 */
[----:B------:R-:W-:Y:S02]  /*0b60*/  ISETP.NE.AND.EX P1, PT, R36, RZ, PT, P1 ;  /* 0x000000ff2400720c */ /* 0x000fe40003f25310 */
[----:B------:R-:W-:-:S04]  /*0b70*/  LEA R40, P2, R14, R40, 0x5 ;  /* 0x000000280e287211 */ /* 0x000fc800078428ff */
[----:B------:R-:W-:Y:S01]  /*0b80*/  IADD3.X R39, PT, PT, R39, R6, RZ, P2, !PT ;  /* 0x0000000627277210 */ /* 0x000fe200017fe4ff */
[----:B--2---:R-:W-:-:S04]  /*0b90*/  FFMA R37, R44, R30, R37 ;  /* 0x0000001e2c257223 */ /* 0x004fc80000000025 */
[----:B----4-:R-:W-:Y:S01]  /*0ba0*/  FFMA R28, R26, R28, R37 ;  /* 0x0000001c1a1c7223 */ /* 0x010fe20000000025 */
[----:B0-----:R-:W-:-:S03]  /*0bb0*/  IADD3 R26, P3, PT, R24, 0x20, RZ ;  /* 0x00000020181a7810 */ /* 0x001fc60007f7e0ff */
[----:B---3--:R-:W-:Y:S02]  /*0bc0*/  FFMA R28, R27, R41, R28 ;  /* 0x000000291b1c7223 */ /* 0x008fe4000000001c */
[----:B------:R-:W-:Y:S02]  /*0bd0*/  IMAD.X R27, RZ, RZ, R25, P3 ;  /* 0x000000ffff1b7224 */ /* 0x000fe400018e0619 */
[----:B-----5:R-:W-:Y:S01]  /*0be0*/  FFMA R37, R45, R42, R28 ;  /* 0x0000002a2d257223 */ /* 0x020fe2000000001c */
[----:B------:R-:W-:Y:S06]  /*0bf0*/  @P1 BRA `(.L_x_53) ;  /* 0xfffffffc00381947 */ /* 0x000fec000383ffff */
[----:B------:R-:W-:Y:S05]  /*0c00*/  BSYNC.RECONVERGENT B1 ;  /* 0x0000000000017941 */ /* 0x000fea0003800200 */
.L_x_52:
[----:B------:R-:W-:Y:S02]  /*0c10*/  IMAD.MOV.U32 R36, RZ, RZ, R9 ;  /* 0x000000ffff247224 */ /* 0x000fe400078e0009 */
[----:B------:R-:W-:-:S07]  /*0c20*/  IMAD.MOV.U32 R41, RZ, RZ, R3 ;  /* 0x000000ffff297224 */ /* 0x000fce00078e0003 */
.L_x_51:
[----:B------:R-:W-:-:S04]  /*0c30*/  LOP3.LUT R24, R14, 0x7, RZ, 0xc0, !PT ;  /* 0x000000070e187812 */ /* 0x000fc800078ec0ff */
[----:B------:R-:W-:-:S04]  /*0c40*/  ISETP.NE.U32.AND P1, PT, R24, RZ, PT ;  /* 0x000000ff1800720c */ /* 0x000fc80003f25070 */
[----:B------:R-:W-:-:S13]  /*0c50*/  ISETP.NE.AND.EX P1, PT, RZ, RZ, PT, P1 ;  /* 0x000000ffff00720c */ /* 0x000fda0003f25310 */
[----:B------:R-:W-:Y:S05]  /*0c60*/  @!P1 BRA `(.L_x_54) ;  /* 0x0000000400f89947 */ /* 0x000fea0003800000 */
[----:B------:R-:W-:-:S04]  /*0c70*/  IADD3 R24, P1, PT, R24, -0x1, RZ ;  /* 0xffffffff18187810 */ /* 0x000fc80007f3e0ff */
[----:B------:R-:W-:Y:S02]  /*0c80*/  ISETP.GE.U32.AND P2, PT, R24, 0x3, PT ;  /* 0x000000031800780c */ /* 0x000fe40003f46070 */
[----:B------:R-:W-:Y:S02]  /*0c90*/  IADD3.X R24, PT, PT, RZ, -0x1, RZ, P1, !PT ;  /* 0xffffffffff187810 */ /* 0x000fe40000ffe4ff */
[----:B------:R-:W-:Y:S02]  /*0ca0*/  ISETP.NE.U32.AND P1, PT, R8, RZ, PT ;  /* 0x000000ff0800720c */ /* 0x000fe40003f25070 */
[----:B------:R-:W-:Y:S02]  /*0cb0*/  ISETP.GE.U32.AND.EX P2, PT, R24, RZ, PT, P2 ;  /* 0x000000ff1800720c */ /* 0x000fe40003f46120 */
[----:B------:R-:W-:-:S11]  /*0cc0*/  ISETP.NE.AND.EX P1, PT, RZ, RZ, PT, P1 ;  /* 0x000000ffff00720c */ /* 0x000fd60003f25310 */
[----:B------:R-:W-:Y:S05]  /*0cd0*/  @!P2 BRA `(.L_x_55) ;  /* 0x0000000000f0a947 */ /* 0x000fea0003800000 */
[----:B------:R-:W-:Y:S01]  /*0ce0*/  IMAD R26, R41, R22, RZ ;  /* 0x00000016291a7224 */ /* 0x000fe200078e02ff */
[----:B------:R-:W-:Y:S01]  /*0cf0*/  MOV R30, R36 ;  /* 0x00000024001e7202 */ /* 0x000fe20000000f00 */
[----:B------:R-:W-:Y:S02]  /*0d00*/  IMAD.MOV.U32 R24, RZ, RZ, R32 ;  /* 0x000000ffff187224 */ /* 0x000fe400078e0020 */
[----:B------:R-:W-:Y:S02]  /*0d10*/  IMAD.MOV.U32 R25, RZ, RZ, R35 ;  /* 0x000000ffff197224 */ /* 0x000fe400078e0023 */
[C---:B------:R-:W-:Y:S02]  /*0d20*/  IMAD R29, R36.reuse, R23, R26 ;  /* 0x00000017241d7224 */ /* 0x040fe400078e021a */
[----:B------:R-:W-:-:S04]  /*0d30*/  IMAD.WIDE.U32 R26, R36, R22, R24 ;  /* 0x00000016241a7225 */ /* 0x000fc800078e0018 */
[----:B------:R-:W-:Y:S01]  /*0d40*/  IMAD.MOV.U32 R31, RZ, RZ, R41 ;  /* 0x000000ffff1f7224 */ /* 0x000fe200078e0029 */
[----:B------:R-:W-:Y:S01]  /*0d50*/  IADD3 R27, PT, PT, R27, R29, RZ ;  /* 0x0000001d1b1b7210 */ /* 0x000fe20007ffe0ff */
[----:B------:R-:W-:Y:S01]  /*0d60*/  IMAD R42, R33, R22, RZ ;  /* 0x00000016212a7224 */ /* 0x000fe200078e02ff */
[----:B------:R-:W-:Y:S01]  /*0d70*/  LEA R40, P2, R26, R16, 0x2 ;  /* 0x000000101a287211 */ /* 0x000fe200078410ff */
[----:B------:R-:W-:Y:S02]  /*0d80*/  VIADD R28, R36, 0x1 ;  /* 0x00000001241c7836 */ /* 0x000fe40000000000 */
[----:B------:R-:W-:Y:S01]  /*0d90*/  IMAD.WIDE.U32 R38, R21, R22, R30 ;  /* 0x0000001615267225 */ /* 0x000fe200078e001e */
[----:B------:R-:W-:-:S03]  /*0da0*/  LEA.HI.X R41, R26, R17, R27, 0x2, P2 ;  /* 0x000000111a297211 */ /* 0x000fc600010f141b */
[----:B------:R-:W-:Y:S02]  /*0db0*/  IMAD.MOV.U32 R29, RZ, RZ, RZ ;  /* 0x000000ffff1d7224 */ /* 0x000fe400078e00ff */
[C---:B------:R-:W-:Y:S01]  /*0dc0*/  IMAD R31, R21.reuse, R23, R42 ;  /* 0x00000017151f7224 */ /* 0x040fe200078e022a */
[----:B------:R-:W-:Y:S01]  /*0dd0*/  LEA R42, P2, R38, R18, 0x2 ;  /* 0x00000012262a7211 */ /* 0x000fe200078410ff */
[----:B------:R-:W-:Y:S01]  /*0de0*/  IMAD.WIDE.U32 R26, R21, R22, R28 ;  /* 0x00000016151a7225 */ /* 0x000fe200078e001c */
[----:B------:R-:W2:Y:S03]  /*0df0*/  LD.E R41, desc[UR36][R40.64] ;  /* 0x0000002428297980 */ /* 0x000ea6000c101900 */
[----:B------:R-:W-:Y:S01]  /*0e00*/  IMAD.IADD R29, R39, 0x1, R31 ;  /* 0x00000001271d7824 */ /* 0x000fe200078e021f */
[----:B------:R-:W-:-:S04]  /*0e10*/  IADD3 R27, PT, PT, R31, R27, RZ ;  /* 0x0000001b1f1b7210 */ /* 0x000fc80007ffe0ff */
[----:B------:R-:W-:Y:S02]  /*0e20*/  LEA.HI.X R43, R38, R19, R29, 0x2, P2 ;  /* 0x00000013262b7211 */ /* 0x000fe400010f141d */
[----:B------:R-:W-:-:S03]  /*0e30*/  LEA R38, P2, R26, R18, 0x2 ;  /* 0x000000121a267211 */ /* 0x000fc600078410ff */
[----:B------:R-:W2:Y:S01]  /*0e40*/  LD.E R42, desc[UR36][R42.64] ;  /* 0x000000242a2a7980 */ /* 0x000ea2000c101900 */
[----:B------:R-:W-:Y:S01]  /*0e50*/  LEA.HI.X R39, R26, R19, R27, 0x2, P2 ;  /* 0x000000131a277211 */ /* 0x000fe200010f141b */
[----:B------:R-:W-:-:S04]  /*0e60*/  IMAD.WIDE.U32 R26, R28, R22, R24 ;  /* 0x000000161c1a7225 */ /* 0x000fc800078e0018 */
[----:B------:R-:W-:Y:S01]  /*0e70*/  IMAD R29, R28, R23, R27 ;  /* 0x000000171c1d7224 */ /* 0x000fe200078e021b */
[----:B------:R-:W-:Y:S01]  /*0e80*/  LEA R44, P2, R26, R16, 0x2 ;  /* 0x000000101a2c7211 */ /* 0x000fe200078410ff */
[----:B------:R-:W-:Y:S01]  /*0e90*/  VIADD R28, R36, 0x2 ;  /* 0x00000002241c7836 */ /* 0x000fe20000000000 */
[----:B------:R-:W3:Y:S02]  /*0ea0*/  LD.E R39, desc[UR36][R38.64] ;  /* 0x0000002426277980 */ /* 0x000ee4000c101900 */
[----:B------:R-:W-:Y:S01]  /*0eb0*/  LEA.HI.X R45, R26, R17, R29, 0x2, P2 ;  /* 0x000000111a2d7211 */ /* 0x000fe200010f141d */
[----:B------:R-:W-:Y:S02]  /*0ec0*/  IMAD.MOV.U32 R29, RZ, RZ, RZ ;  /* 0x000000ffff1d7224 */ /* 0x000fe400078e00ff */
[----:B------:R-:W-:Y:S02]  /*0ed0*/  IMAD.WIDE.U32 R26, R21, R22, R28 ;  /* 0x00000016151a7225 */ /* 0x000fe400078e001c */
[----:B------:R0:W3:Y:S03]  /*0ee0*/  LD.E R40, desc[UR36][R44.64] ;  /* 0x000000242c287980 */ /* 0x0000e6000c101900 */
[----:B------:R-:W-:-:S02]  /*0ef0*/  IADD3 R27, PT, PT, R31, R27, RZ ;  /* 0x0000001b1f1b7210 */ /* 0x000fc40007ffe0ff */
[----:B0-----:R-:W-:-:S04]  /*0f00*/  LEA R44, P2, R26, R18, 0x2 ;  /* 0x000000121a2c7211 */ /* 0x001fc800078410ff */
[----:B------:R-:W-:Y:S01]  /*0f10*/  LEA.HI.X R45, R26, R19, R27, 0x2, P2 ;  /* 0x000000131a2d7211 */ /* 0x000fe200010f141b */
[----:B------:R-:W-:-:S04]  /*0f20*/  IMAD.WIDE.U32 R26, R28, R22, R24 ;  /* 0x000000161c1a7225 */ /* 0x000fc800078e0018 */
[----:B------:R-:W-:Y:S01]  /*0f30*/  IMAD R29, R28, R23, R27 ;  /* 0x000000171c1d7224 */ /* 0x000fe200078e021b */
[----:B------:R-:W-:Y:S01]  /*0f40*/  LEA R28, P2, R26, R16, 0x2 ;  /* 0x000000101a1c7211 */ /* 0x000fe200078410ff */
[----:B------:R-:W-:-:S03]  /*0f50*/  IMAD.MOV.U32 R27, RZ, RZ, RZ ;  /* 0x000000ffff1b7224 */ /* 0x000fc600078e00ff */
[----:B------:R-:W-:Y:S01]  /*0f60*/  LEA.HI.X R29, R26, R17, R29, 0x2, P2 ;  /* 0x000000111a1d7211 */ /* 0x000fe200010f141d */
[----:B------:R-:W-:-:S04]  /*0f70*/  VIADD R26, R36, 0x3 ;  /* 0x00000003241a7836 */ /* 0x000fc80000000000 */
[----:B------:R0:W4:Y:S01]  /*0f80*/  LD.E R38, desc[UR36][R28.64] ;  /* 0x000000241c267980 */ /* 0x000122000c101900 */
[----:B------:R-:W-:-:S04]  /*0f90*/  IMAD.WIDE.U32 R24, R26, R22, R24 ;  /* 0x000000161a187225 */ /* 0x000fc800078e0018 */
[----:B0-----:R-:W-:Y:S02]  /*0fa0*/  IMAD.WIDE.U32 R28, R21, R22, R26 ;  /* 0x00000016151c7225 */ /* 0x001fe400078e001a */
[----:B------:R-:W4:Y:S03]  /*0fb0*/  LD.E R27, desc[UR36][R44.64] ;  /* 0x000000242c1b7980 */ /* 0x000f26000c101900 */
[----:B------:R-:W-:Y:S02]  /*0fc0*/  IADD3 R31, PT, PT, R31, R29, RZ ;  /* 0x0000001d1f1f7210 */ /* 0x000fe40007ffe0ff */
[----:B------:R-:W-:Y:S01]  /*0fd0*/  LEA R30, P2, R28, R18, 0x2 ;  /* 0x000000121c1e7211 */ /* 0x000fe200078410ff */
[----:B------:R-:W-:-:S03]  /*0fe0*/  IMAD R25, R26, R23, R25 ;  /* 0x000000171a197224 */ /* 0x000fc600078e0219 */
[----:B------:R-:W-:Y:S02]  /*0ff0*/  LEA.HI.X R31, R28, R19, R31, 0x2, P2 ;  /* 0x000000131c1f7211 */ /* 0x000fe400010f141f */
[----:B------:R-:W-:-:S03]  /*1000*/  LEA R28, P2, R24, R16, 0x2 ;  /* 0x00000010181c7211 */ /* 0x000fc600078410ff */
[----:B------:R-:W5:Y:S01]  /*1010*/  LD.E R30, desc[UR36][R30.64] ;  /* 0x000000241e1e7980 */ /* 0x000f62000c101900 */
[----:B------:R-:W-:-:S05]  /*1020*/  LEA.HI.X R29, R24, R17, R25, 0x2, P2 ;  /* 0x00000011181d7211 */ /* 0x000fca00010f1419 */
[----:B------:R-:W5:Y:S01]  /*1030*/  LD.E R28, desc[UR36][R28.64] ;  /* 0x000000241c1c7980 */ /* 0x000f62000c101900 */
[----:B------:R-:W-:Y:S02]  /*1040*/  VIADD R36, R36, 0x4 ;  /* 0x0000000424247836 */ /* 0x000fe40000000000 */
[----:B--2---:R-:W-:Y:S01]  /*1050*/  FFMA R42, R42, R41, R37 ;  /* 0x000000292a2a7223 */ /* 0x004fe20000000025 */
[----:B------:R-:W-:-:S03]  /*1060*/  IMAD.MOV.U32 R41, RZ, RZ, RZ ;  /* 0x000000ffff297224 */ /* 0x000fc600078e00ff */
[----:B---3--:R-:W-:-:S04]  /*1070*/  FFMA R40, R39, R40, R42 ;  /* 0x0000002827287223 */ /* 0x008fc8000000002a */
[----:B----4-:R-:W-:-:S04]  /*1080*/  FFMA R27, R27, R38, R40 ;  /* 0x000000261b1b7223 */ /* 0x010fc80000000028 */
[----:B-----5:R-:W-:-:S07]  /*1090*/  FFMA R37, R30, R28, R27 ;  /* 0x0000001c1e257223 */ /* 0x020fce000000001b */
.L_x_55:
[----:B------:R-:W-:Y:S05]  /*10a0*/  @!P1 BRA `(.L_x_54) ;  /* 0x0000000000e89947 */ /* 0x000fea0003800000 */
[----:B------:R-:W-:Y:S02]  /*10b0*/  ISETP.NE.U32.AND P1, PT, R8, 0x1, PT ;  /* 0x000000010800780c */ /* 0x000fe40003f25070 */
[----:B------:R-:W-:Y:S02]  /*10c0*/  LOP3.LUT P2, RZ, R22, 0x1, RZ, 0xc0, !PT ;  /* 0x0000000116ff7812 */ /* 0x000fe4000784c0ff */
[----:B------:R-:W-:-:S13]  /*10d0*/  ISETP.NE.AND.EX P1, PT, RZ, RZ, PT, P1 ;  /* 0x000000ffff00720c */ /* 0x000fda0003f25310 */
[----:B------:R-:W-:Y:S05]  /*10e0*/  @!P1 BRA `(.L_x_56) ;  /* 0x0000000000889947 */ /* 0x000fea0003800000 */
[----:B------:R-:W-:Y:S01]  /*10f0*/  IMAD R24, R41, R22, RZ ;  /* 0x0000001629187224 */ /* 0x000fe200078e02ff */
[----:B------:R-:W-:Y:S01]  /*1100*/  MOV R26, R32 ;  /* 0x00000020001a7202 */ /* 0x000fe20000000f00 */
[----:B------:R-:W-:Y:S02]  /*1110*/  IMAD.MOV.U32 R27, RZ, RZ, R35 ;  /* 0x000000ffff1b7224 */ /* 0x000fe400078e0023 */
[----:B------:R-:W-:Y:S02]  /*1120*/  HFMA2 R39, -RZ, RZ, 0, 0 ;  /* 0x00000000ff277431 */ /* 0x000fe400000001ff */
[C---:B------:R-:W-:Y:S02]  /*1130*/  IMAD R29, R36.reuse, R23, R24 ;  /* 0x00000017241d7224 */ /* 0x040fe400078e0218 */
[----:B------:R-:W-:-:S04]  /*1140*/  IMAD.WIDE.U32 R24, R36, R22, R26 ;  /* 0x0000001624187225 */ /* 0x000fc800078e001a */
[----:B------:R-:W-:Y:S01]  /*1150*/  VIADD R38, R36, 0x1 ;  /* 0x0000000124267836 */ /* 0x000fe20000000000 */
[----:B------:R-:W-:Y:S01]  /*1160*/  IADD3 R25, PT, PT, R25, R29, RZ ;  /* 0x0000001d19197210 */ /* 0x000fe20007ffe0ff */
[----:B------:R-:W-:Y:S01]  /*1170*/  IMAD R40, R33, R22, RZ ;  /* 0x0000001621287224 */ /* 0x000fe200078e02ff */
[----:B------:R-:W-:Y:S01]  /*1180*/  LEA R30, P1, R24, R16, 0x2 ;  /* 0x00000010181e7211 */ /* 0x000fe200078210ff */
[----:B------:R-:W-:-:S03]  /*1190*/  IMAD.WIDE.U32 R28, R38, R22, R26 ;  /* 0x00000016261c7225 */ /* 0x000fc600078e001a */
[----:B------:R-:W-:Y:S01]  /*11a0*/  LEA.HI.X R31, R24, R17, R25, 0x2, P1 ;  /* 0x00000011181f7211 */ /* 0x000fe200008f1419 */
[----:B------:R-:W-:Y:S01]  /*11b0*/  IMAD.MOV.U32 R26, RZ, RZ, R36 ;  /* 0x000000ffff1a7224 */ /* 0x000fe200078e0024 */
[----:B------:R-:W-:Y:S01]  /*11c0*/  LEA R24, P1, R28, R16, 0x2 ;  /* 0x000000101c187211 */ /* 0x000fe200078210ff */
[----:B------:R-:W-:Y:S02]  /*11d0*/  IMAD.MOV.U32 R27, RZ, RZ, R41 ;  /* 0x000000ffff1b7224 */ /* 0x000fe400078e0029 */
[----:B------:R-:W-:Y:S01]  /*11e0*/  IMAD R25, R38, R23, R29 ;  /* 0x0000001726197224 */ /* 0x000fe200078e021d */
[----:B------:R-:W2:Y:S01]  /*11f0*/  LD.E R30, desc[UR36][R30.64] ;  /* 0x000000241e1e7980 */ /* 0x000ea2000c101900 */
[----:B------:R-:W-:-:S03]  /*1200*/  IMAD.WIDE.U32 R26, R21, R22, R26 ;  /* 0x00000016151a7225 */ /* 0x000fc600078e001a */
[----:B------:R-:W-:Y:S01]  /*1210*/  LEA.HI.X R25, R28, R17, R25, 0x2, P1 ;  /* 0x000000111c197211 */ /* 0x000fe200008f1419 */
[C---:B------:R-:W-:Y:S02]  /*1220*/  IMAD R41, R21.reuse, R23, R40 ;  /* 0x0000001715297224 */ /* 0x040fe400078e0228 */
[----:B------:R-:W-:Y:S01]  /*1230*/  IMAD.WIDE.U32 R28, R21, R22, R38 ;  /* 0x00000016151c7225 */ /* 0x000fe200078e0026 */
[----:B------:R-:W-:Y:S01]  /*1240*/  LEA R38, P1, R26, R18, 0x2 ;  /* 0x000000121a267211 */ /* 0x000fe200078210ff */
[----:B------:R-:W3:Y:S02]  /*1250*/  LD.E R24, desc[UR36][R24.64] ;  /* 0x0000002418187980 */ /* 0x000ee4000c101900 */
[----:B------:R-:W-:Y:S02]  /*1260*/  IMAD.IADD R27, R27, 0x1, R41 ;  /* 0x000000011b1b7824 */ /* 0x000fe400078e0229 */
[----:B------:R-:W-:-:S03]  /*1270*/  IMAD.IADD R41, R41, 0x1, R29 ;  /* 0x0000000129297824 */ /* 0x000fc600078e021d */
[----:B------:R-:W-:Y:S02]  /*1280*/  LEA.HI.X R39, R26, R19, R27, 0x2, P1 ;  /* 0x000000131a277211 */ /* 0x000fe400008f141b */
[----:B------:R-:W-:-:S03]  /*1290*/  LEA R26, P1, R28, R18, 0x2 ;  /* 0x000000121c1a7211 */ /* 0x000fc600078210ff */
[----:B------:R-:W2:Y:S01]  /*12a0*/  LD.E R38, desc[UR36][R38.64] ;  /* 0x0000002426267980 */ /* 0x000ea2000c101900 */
[----:B------:R-:W-:-:S05]  /*12b0*/  LEA.HI.X R27, R28, R19, R41, 0x2, P1 ;  /* 0x000000131c1b7211 */ /* 0x000fca00008f1429 */
[----:B------:R-:W3:Y:S01]  /*12c0*/  LD.E R26, desc[UR36][R26.64] ;  /* 0x000000241a1a7980 */ /* 0x000ee2000c101900 */
[----:B------:R-:W-:Y:S01]  /*12d0*/  MOV R41, RZ ;  /* 0x000000ff00297202 */ /* 0x000fe20000000f00 */
[----:B------:R-:W-:Y:S02]  /*12e0*/  VIADD R36, R36, 0x2 ;  /* 0x0000000224247836 */ /* 0x000fe40000000000 */
[----:B--2---:R-:W-:-:S04]  /*12f0*/  FFMA R37, R38, R30, R37 ;  /* 0x0000001e26257223 */ /* 0x004fc80000000025 */
[----:B---3--:R-:W-:-:S07]  /*1300*/  FFMA R37, R26, R24, R37 ;  /* 0x000000181a257223 */ /* 0x008fce0000000025 */
.L_x_56:
[----:B------:R-:W-:Y:S05]  /*1310*/  @!P2 BRA `(.L_x_54) ;  /* 0x00000000004ca947 */ /* 0x000fea0003800000 */
[----:B------:R-:W-:Y:S01]  /*1320*/  MOV R25, R41 ;  /* 0x0000002900197202 */ /* 0x000fe20000000f00 */
[----:B------:R-:W-:Y:S02]  /*1330*/  IMAD.MOV.U32 R24, RZ, RZ, R36 ;  /* 0x000000ffff187224 */ /* 0x000fe400078e0024 */
[-C--:B------:R-:W-:Y:S02]  /*1340*/  IMAD R30, R33, R22.reuse, RZ ;  /* 0x00000016211e7224 */ /* 0x080fe400078e02ff */
[-C--:B------:R-:W-:Y:S02]  /*1350*/  IMAD R28, R41, R22.reuse, RZ ;  /* 0x00000016291c7224 */ /* 0x080fe400078e02ff */
[----:B------:R-:W-:Y:S02]  /*1360*/  IMAD.MOV.U32 R26, RZ, RZ, R32 ;  /* 0x000000ffff1a7224 */ /* 0x000fe400078e0020 */
[----:B------:R-:W-:Y:S02]  /*1370*/  IMAD.MOV.U32 R27, RZ, RZ, R35 ;  /* 0x000000ffff1b7224 */ /* 0x000fe400078e0023 */
[----:B------:R-:W-:-:S04]  /*1380*/  IMAD.WIDE.U32 R24, R21, R22, R24 ;  /* 0x0000001615187225 */ /* 0x000fc800078e0018 */
[-C--:B------:R-:W-:Y:S01]  /*1390*/  IMAD R39, R21, R23.reuse, R30 ;  /* 0x0000001715277224 */ /* 0x080fe200078e021e */
[----:B------:R-:W-:Y:S01]  /*13a0*/  LEA R30, P1, R24, R18, 0x2 ;  /* 0x00000012181e7211 */ /* 0x000fe200078210ff */
[C---:B------:R-:W-:Y:S02]  /*13b0*/  IMAD R31, R36.reuse, R23, R28 ;  /* 0x00000017241f7224 */ /* 0x040fe400078e021c */
[----:B------:R-:W-:Y:S01]  /*13c0*/  IMAD.WIDE.U32 R28, R36, R22, R26 ;  /* 0x00000016241c7225 */ /* 0x000fe200078e001a */
[----:B------:R-:W-:-:S03]  /*13d0*/  IADD3 R27, PT, PT, R39, R25, RZ ;  /* 0x00000019271b7210 */ /* 0x000fc60007ffe0ff */
[----:B------:R-:W-:Y:S01]  /*13e0*/  IMAD.IADD R25, R29, 0x1, R31 ;  /* 0x000000011d197824 */ /* 0x000fe200078e021f */
[----:B------:R-:W-:Y:S02]  /*13f0*/  LEA R26, P2, R28, R16, 0x2 ;  /* 0x000000101c1a7211 */ /* 0x000fe400078410ff */
[----:B------:R-:W-:Y:S02]  /*1400*/  LEA.HI.X R31, R24, R19, R27, 0x2, P1 ;  /* 0x00000013181f7211 */ /* 0x000fe400008f141b */
[----:B------:R-:W-:-:S03]  /*1410*/  LEA.HI.X R27, R28, R17, R25, 0x2, P2 ;  /* 0x000000111c1b7211 */ /* 0x000fc600010f1419 */
[----:B------:R-:W2:Y:S04]  /*1420*/  LD.E R30, desc[UR36][R30.64] ;  /* 0x000000241e1e7980 */ /* 0x000ea8000c101900 */
[----:B------:R-:W2:Y:S02]  /*1430*/  LD.E R26, desc[UR36][R26.64] ;  /* 0x000000241a1a7980 */ /* 0x000ea4000c101900 */
[----:B--2---:R-:W-:-:S07]  /*1440*/  FFMA R37, R30, R26, R37 ;  /* 0x0000001a1e257223 */ /* 0x004fce0000000025 */
.L_x_54:
[----:B------:R-:W-:Y:S01]  /*1450*/  MOV R25, R35 ;  /* 0x0000002300197202 */ /* 0x000fe20000000f00 */
[----:B------:R-:W-:Y:S01]  /*1460*/  IMAD.MOV.U32 R24, RZ, RZ, R32 ;  /* 0x000000ffff187224 */ /* 0x000fe200078e0020 */
[----:B------:R-:W-:Y:S01]  /*1470*/  IADD3 R32, P2, PT, R32, 0x1, RZ ;  /* 0x0000000120207810 */ /* 0x000fe20007f5e0ff */
[-C--:B------:R-:W-:Y:S02]  /*1480*/  IMAD R28, R33, R22.reuse, RZ ;  /* 0x00000016211c7224 */ /* 0x080fe400078e02ff */
[----:B------:R-:W-:-:S04]  /*1490*/  IMAD.WIDE.U32 R26, R21, R22, R24 ;  /* 0x00000016151a7225 */ /* 0x000fc800078e0018 */
[----:B------:R-:W-:Y:S01]  /*14a0*/  IMAD R25, R21, R23, R28 ;  /* 0x0000001715197224 */ /* 0x000fe200078e021c */
[----:B------:R-:W-:Y:S01]  /*14b0*/  LEA R24, P1, R26, R4, 0x2 ;  /* 0x000000041a187211 */ /* 0x000fe200078210ff */
[----:B------:R-:W-:Y:S02]  /*14c0*/  IMAD.X R35, RZ, RZ, R35, P2 ;  /* 0x000000ffff237224 */ /* 0x000fe400010e0623 */
[----:B------:R-:W-:-:S05]  /*14d0*/  IMAD.IADD R25, R25, 0x1, R27 ;  /* 0x0000000119197824 */ /* 0x000fca00078e021b */
[----:B------:R-:W-:Y:S02]  /*14e0*/  LEA.HI.X R25, R26, R5, R25, 0x2, P1 ;  /* 0x000000051a197211 */ /* 0x000fe400008f1419 */
[----:B------:R-:W-:-:S03]  /*14f0*/  ISETP.GE.U32.AND P1, PT, R32, R22, PT ;  /* 0x000000162000720c */ /* 0x000fc60003f26070 */
[----:B------:R0:W-:Y:S01]  /*1500*/  ST.E desc[UR36][R24.64], R37 ;  /* 0x0000002518007985 */ /* 0x0001e2000c101924 */
[----:B------:R-:W-:-:S13]  /*1510*/  ISETP.GE.U32.AND.EX P1, PT, R35, R23, PT, P1 ;  /* 0x000000172300720c */ /* 0x000fda0003f26110 */
[----:B0-----:R-:W-:Y:S05]  /*1520*/  @!P1 BRA `(.L_x_57) ;  /* 0xfffffff000b49947 */ /* 0x001fea000383ffff */
[----:B------:R-:W-:Y:S05]  /*1530*/  BSYNC.RECONVERGENT B0 ;  /* 0x0000000000007941 */ /* 0x000fea0003800200 */
.L_x_50:
[----:B------:R-:W-:Y:S05]  /*1540*/  @!P0 BRA `(.L_x_58) ;  /* 0xfffffff000688947 */ /* 0x000fea000383ffff */
.L_x_49:
[----:B0-----:R-:W0:Y:S01]  /*1550*/  LDC.64 R22, c[0x0][0x398] ;  /* 0x0000e600ff167b82 */ /* 0x001e220000000a00 */
[----:B------:R-:W-:Y:S05]  /*1560*/  WARPSYNC.ALL ;  /* 0x0000000000007948 */ /* 0x000fea0003800000 */
[-C--:B0-----:R-:W-:Y:S02]  /*1570*/  IMAD R13, R23, R22.reuse, RZ ;  /* 0x00000016170d7224 */ /* 0x081fe400078e02ff */
[----:B------:R-:W-:-:S04]  /*1580*/  IMAD.WIDE.U32 R20, R22, R22, RZ ;  /* 0x0000001616147225 */ /* 0x000fc800078e00ff */
[----:B------:R-:W-:Y:S02]  /*1590*/  IMAD R13, R22, R23, R13 ;  /* 0x00000017160d7224 */ /* 0x000fe400078e020d */
[----:B------:R-:W-:-:S03]  /*15a0*/  IMAD.WIDE.U32 R22, R20, R0, RZ ;  /* 0x0000000014167225 */ /* 0x000fc600078e00ff */
[----:B------:R-:W-:Y:S01]  /*15b0*/  IADD3 R13, PT, PT, R21, R13, RZ ;  /* 0x0000000d150d7210 */ /* 0x000fe20007ffe0ff */
[----:B------:R-:W-:Y:S01]  /*15c0*/  BAR.SYNC.DEFER_BLOCKING 0x0 ;  /* 0x0000000000007b1d */ /* 0x000fe20000010000 */
[----:B------:R-:W-:-:S03]  /*15d0*/  IADD3 R25, P1, PT, R20, R22, RZ ;  /* 0x0000001614197210 */ /* 0x000fc60007f3e0ff */
[----:B------:R-:W-:Y:S01]  /*15e0*/  IMAD R15, R13, R0, RZ ;  /* 0x000000000d0f7224 */ /* 0x000fe200078e02ff */
[----:B------:R-:W-:-:S03]  /*15f0*/  ISETP.GT.U32.AND P0, PT, R25, R12, PT ;  /* 0x0000000c1900720c */ /* 0x000fc60003f04070 */
[----:B------:R-:W-:-:S05]  /*1600*/  IMAD R22, R2, R20, R15 ;  /* 0x0000001402167224 */ /* 0x000fca00078e020f */
[----:B------:R-:W-:-:S04]  /*1610*/  IADD3.X R24, PT, PT, R13, R23, R22, P1, !PT ;  /* 0x000000170d187210 */ /* 0x000fc80000ffe416 */
[----:B------:R-:W-:-:S13]  /*1620*/  ISETP.GT.AND.EX P0, PT, R24, R11, PT, P0 ;  /* 0x0000000b1800720c */ /* 0x000fda0003f04300 */
[----:B------:R-:W-:Y:S05]  /*1630*/  @!P0 BRA `(.L_x_59) ;  /* 0x00000000003c8947 */ /* 0x000fea0003800000 */
[----:B------:R-:W-:Y:S01]  /*1640*/  IMAD R13, R0, R20, RZ ;  /* 0x00000014000d7224 */ /* 0x000fe200078e02ff */
[----:B------:R-:W0:Y:S01]  /*1650*/  LDCU.64 UR4, c[0x0][0x388] ;  /* 0x00007100ff0477ac */ /* 0x000e220008000a00 */
[----:B------:R-:W-:-:S07]  /*1660*/  IMAD.MOV.U32 R15, RZ, RZ, RZ ;  /* 0x000000ffff0f7224 */ /* 0x000fce00078e00ff */
.L_x_60:
[----:B-1----:R-:W-:-:S06]  /*1670*/  IMAD.WIDE.U32 R20, R15, 0x4, R4 ;  /* 0x000000040f147825 */ /* 0x002fcc00078e0004 */
[----:B------:R-:W2:Y:S01]  /*1680*/  LD.E R21, desc[UR36][R20.64] ;  /* 0x0000002414157980 */ /* 0x000ea2000c101900 */
[C---:B0-----:R-:W-:Y:S02]  /*1690*/  LEA R22, P0, R12.reuse, UR4, 0x2 ;  /* 0x000000040c167c11 */ /* 0x041fe4000f8010ff */
[----:B------:R-:W-:Y:S02]  /*16a0*/  IADD3 R15, PT, PT, R15, 0x1, RZ ;  /* 0x000000010f0f7810 */ /* 0x000fe40007ffe0ff */
[----:B------:R-:W-:Y:S01]  /*16b0*/  LEA.HI.X R23, R12, UR5, R11, 0x2, P0 ;  /* 0x000000050c177c11 */ /* 0x000fe200080f140b */
[----:B------:R-:W-:-:S04]  /*16c0*/  VIADD R12, R13, 0x1 ;  /* 0x000000010d0c7836 */ /* 0x000fc80000000000 */
[--C-:B------:R-:W-:Y:S01]  /*16d0*/  IMAD.MOV.U32 R13, RZ, RZ, R12.reuse ;  /* 0x000000ffff0d7224 */ /* 0x100fe200078e000c */
[----:B------:R-:W-:Y:S02]  /*16e0*/  ISETP.GT.U32.AND P0, PT, R25, R12, PT ;  /* 0x0000000c1900720c */ /* 0x000fe40003f04070 */
[----:B------:R-:W-:-:S04]  /*16f0*/  SHF.R.S32.HI R11, RZ, 0x1f, R12 ;  /* 0x0000001fff0b7819 */ /* 0x000fc8000001140c */
[----:B------:R-:W-:Y:S01]  /*1700*/  ISETP.GT.AND.EX P0, PT, R24, R11, PT, P0 ;  /* 0x0000000b1800720c */ /* 0x000fe20003f04300 */
[----:B--2---:R1:W-:-:S12]  /*1710*/  STG.E desc[UR36][R22.64], R21 ;  /* 0x0000001516007986 */ /* 0x0043d8000c101924 */
[----:B------:R-:W-:Y:S05]  /*1720*/  @P0 BRA `(.L_x_60) ;  /* 0xfffffffc00d00947 */ /* 0x000fea000383ffff */
.L_x_59:
[----:B------:R-:W0:Y:S01]  /*1730*/  LDCU.64 UR4, c[0x0][0x3a0] ;  /* 0x00007400ff0477ac */ /* 0x000e220008000a00 */
[----:B------:R-:W-:-:S04]  /*1740*/  IADD3 R0, P0, PT, R0, 0x1, RZ ;  /* 0x0000000100007810 */ /* 0x000fc80007f1e0ff */
[----:B------:R-:W-:Y:S02]  /*1750*/  IADD3.X R2, PT, PT, RZ, R2, RZ, P0, !PT ;  /* 0x00000002ff027210 */ /* 0x000fe400007fe4ff */
[----:B0-----:R-:W-:-:S04]  /*1760*/  ISETP.GE.U32.AND P0, PT, R0, UR4, PT ;  /* 0x0000000400007c0c */ /* 0x001fc8000bf06070 */
[----:B------:R-:W-:-:S13]  /*1770*/  ISETP.GE.AND.EX P0, PT, R2, UR5, PT, P0 ;  /* 0x0000000502007c0c */ /* 0x000fda000bf06300 */
[----:B------:R-:W-:Y:S05]  /*1780*/  @!P0 BRA `(.L_x_61) ;  /* 0xffffffe800c48947 */ /* 0x000fea000383ffff */
[----:B------:R-:W-:Y:S05]  /*1790*/  EXIT ;  /* 0x000000000000794d */ /* 0x000fea0003800000 */
.L_x_62:
        /* <DEDUP_REMOVED lines=14> */
.L_x_110:


//--------------------- .text._Z7Phase_1PfS_ll    --------------------------
	.section	.text._Z7Phase_1PfS_ll,"ax",@progbits
	.align	128
        .global         _Z7Phase_1PfS_ll
        .type           _Z7Phase_1PfS_ll,@function
        .size           _Z7Phase_1PfS_ll,(.L_x_108 - _Z7Phase_1PfS_ll)
        .other          _Z7Phase_1PfS_ll,@"STO_CUDA_ENTRY STV_DEFAULT"
_Z7Phase_1PfS_ll:
.text._Z7Phase_1PfS_ll:
[----:B------:R-:W0:Y:S08]  /*0000*/  LDC R1, c[0x0][0x37c] ;  /* 0x0000df00ff017b82 */ /* 0x000e300000000800 */
[----:B------:R-:W1:Y:S01]  /*0010*/  LDC.64 R2, c[0x0][0x398] ;  /* 0x0000e600ff027b82 */ /* 0x000e620000000a00 */
[----:B------:R-:W-:-:S07]  /*0020*/  MOV R16, 0x0 ;  /* 0x0000000000107802 */ /* 0x000fce0000000f00 */
[----:B------:R2:W3:Y:S01]  /*0030*/  LDC.64 R6, c[0x4][R16] ;  /* 0x0100000010067b82 */ /* 0x0004e20000000a00 */
[-C--:B-1----:R-:W-:Y:S02]  /*0040*/  IMAD R0, R3, R2.reuse, RZ ;  /* 0x0000000203007224 */ /* 0x082fe400078e02ff */
[----:B------:R-:W-:-:S04]  /*0050*/  IMAD.WIDE.U32 R24, R2, R2, RZ ;  /* 0x0000000202187225 */ /* 0x000fc800078e00ff */
[----:B------:R-:W-:Y:S02]  /*0060*/  IMAD R3, R2, R3, R0 ;  /* 0x0000000302037224 */ /* 0x000fe400078e0200 */
[----:B------:R-:W-:Y:S02]  /*0070*/  IMAD.SHL.U32 R26, R24, 0x4, RZ ;  /* 0x00000004181a7824 */ /* 0x000fe400078e00ff */
[----:B------:R-:W-:Y:S02]  /*0080*/  IMAD.IADD R2, R25, 0x1, R3 ;  /* 0x0000000119027824 */ /* 0x000fe400078e0203 */
[----:B------:R-:W-:-:S03]  /*0090*/  IMAD.MOV.U32 R4, RZ, RZ, R26 ;  /* 0x000000ffff047224 */ /* 0x000fc600078e001a */
[----:B------:R-:W-:-:S05]  /*00a0*/  SHF.L.U64.HI R27, R24, 0x2, R2 ;  /* 0x00000002181b7819 */ /* 0x000fca0000010202 */
[----:B0-23--:R-:W-:-:S07]  /*00b0*/  IMAD.MOV.U32 R5, RZ, RZ, R27 ;  /* 0x000000ffff057224 */ /* 0x00dfce00078e001b */
[----:B------:R-:W-:-:S07]  /*00c0*/  LEPC R20, `(.L_x_63) ;  /* 0x000000001014794e */ /* 0x000fce0000000000 */
[----:B------:R-:W-:Y:S05]  /*00d0*/  CALL.ABS.NOINC R6 ;  /* 0x0000000006007343 */ /* 0x000fea0003c00000 */
.L_x_63:
[----:B------:R0:W1:Y:S01]  /*00e0*/  LDC.64 R6, c[0x4][R16] ;  /* 0x0100000010067b82 */ /* 0x0000620000000a00 */
[----:B------:R-:W-:Y:S02]  /*00f0*/  IMAD.MOV.U32 R22, RZ, RZ, R4 ;  /* 0x000000ffff167224 */ /* 0x000fe400078e0004 */
[----:B------:R-:W-:Y:S02]  /*0100*/  IMAD.MOV.U32 R23, RZ, RZ, R5 ;  /* 0x000000ffff177224 */ /* 0x000fe400078e0005 */
[----:B------:R-:W-:Y:S02]  /*0110*/  IMAD.MOV.U32 R4, RZ, RZ, R26 ;  /* 0x000000ffff047224 */ /* 0x000fe400078e001a */
[----:B------:R-:W-:-:S07]  /*0120*/  IMAD.MOV.U32 R5, RZ, RZ, R27 ;  /* 0x000000ffff057224 */ /* 0x000fce00078e001b */
[----:B------:R-:W-:-:S07]  /*0130*/  LEPC R20, `(.L_x_64) ;  /* 0x000000001014794e */ /* 0x000fce0000000000 */
[----:B01----:R-:W-:Y:S05]  /*0140*/  CALL.ABS.NOINC R6 ;  /* 0x0000000006007343 */ /* 0x003fea0003c00000 */
.L_x_64:
[----:B------:R0:W1:Y:S01]  /*0150*/  LDC.64 R6, c[0x4][R16] ;  /* 0x0100000010067b82 */ /* 0x0000620000000a00 */
[----:B------:R-:W-:Y:S02]  /*0160*/  IMAD.MOV.U32 R18, RZ, RZ, R4 ;  /* 0x000000ffff127224 */ /* 0x000fe400078e0004 */
[----:B------:R-:W-:Y:S02]  /*0170*/  IMAD.MOV.U32 R19, RZ, RZ, R5 ;  /* 0x000000ffff137224 */ /* 0x000fe400078e0005 */
[----:B------:R-:W-:Y:S02]  /*0180*/  IMAD.MOV.U32 R4, RZ, RZ, R26 ;  /* 0x000000ffff047224 */ /* 0x000fe400078e001a */
[----:B------:R-:W-:-:S07]  /*0190*/  IMAD.MOV.U32 R5, RZ, RZ, R27 ;  /* 0x000000ffff057224 */ /* 0x000fce00078e001b */
[----:B------:R-:W-:-:S07]  /*01a0*/  LEPC R20, `(.L_x_65) ;  /* 0x000000001014794e */ /* 0x000fce0000000000 */
[----:B01----:R-:W-:Y:S05]  /*01b0*/  CALL.ABS.NOINC R6 ;  /* 0x0000000006007343 */ /* 0x003fea0003c00000 */
.L_x_65:
[----:B------:R0:W1:Y:S01]  /*01c0*/  LDC.64 R6, c[0x4][R16] ;  /* 0x0100000010067b82 */ /* 0x0000620000000a00 */
[----:B------:R-:W-:Y:S02]  /*01d0*/  IMAD.MOV.U32 R17, RZ, RZ, R5 ;  /* 0x000000ffff117224 */ /* 0x000fe400078e0005 */
[----:B------:R-:W-:Y:S02]  /*01e0*/  IMAD.MOV.U32 R5, RZ, RZ, R27 ;  /* 0x000000ffff057224 */ /* 0x000fe400078e001b */
[----:B0-----:R-:W-:Y:S02]  /*01f0*/  IMAD.MOV.U32 R16, RZ, RZ, R4 ;  /* 0x000000ffff107224 */ /* 0x001fe400078e0004 */
[----:B------:R-:W-:-:S07]  /*0200*/  IMAD.MOV.U32 R4, RZ, RZ, R26 ;  /* 0x000000ffff047224 */ /* 0x000fce00078e001a */
[----:B------:R-:W-:-:S07]  /*0210*/  LEPC R20, `(.L_x_66) ;  /* 0x000000001014794e */ /* 0x000fce0000000000 */
[----:B-1----:R-:W-:Y:S05]  /*0220*/  CALL.ABS.NOINC R6 ;  /* 0x0000000006007343 */ /* 0x002fea0003c00000 */
.L_x_66:
[----:B------:R-:W0:Y:S01]  /*0230*/  LDCU UR4, c[0x0][0x394] ;  /* 0x00007280ff0477ac */ /* 0x000e220008000800 */
[----:B------:R-:W1:Y:S01]  /*0240*/  LDC R0, c[0x0][0x370] ;  /* 0x0000dc00ff007b82 */ /* 0x000e620000000800 */
[----:B------:R-:W-:Y:S02]  /*0250*/  IMAD.MOV.U32 R14, RZ, RZ, R4 ;  /* 0x000000ffff0e7224 */ /* 0x000fe400078e0004 */
[----:B------:R-:W-:Y:S01]  /*0260*/  IMAD.MOV.U32 R15, RZ, RZ, R5 ;  /* 0x000000ffff0f7224 */ /* 0x000fe200078e0005 */
[----:B0-----:R-:W-:-:S09]  /*0270*/  UISETP.NE.U32.AND UP0, UPT, UR4, URZ, UPT ;  /* 0x000000ff0400728c */ /* 0x001fd2000bf05070 */
[----:B------:R-:W-:Y:S05]  /*0280*/  BRA.U UP0, `(.L_x_67) ;  /* 0x0000000100547547 */ /* 0x000fea000b800000 */
[----:B-1----:R-:W0:Y:S01]  /*0290*/  I2F.U32.RP R3, R0 ;  /* 0x0000000000037306 */ /* 0x002e220000209000 */
[----:B------:R-:W1:Y:S01]  /*02a0*/  LDCU UR4, c[0x0][0x390] ;  /* 0x00007200ff0477ac */ /* 0x000e620008000800 */
[----:B------:R-:W-:Y:S01]  /*02b0*/  ISETP.NE.U32.AND P2, PT, R0, RZ, PT ;  /* 0x000000ff0000720c */ /* 0x000fe20003f45070 */
[----:B------:R-:W-:-:S05]  /*02c0*/  IMAD.MOV.U32 R21, RZ, RZ, RZ ;  /* 0x000000ffff157224 */ /* 0x000fca00078e00ff */
[----:B0-----:R-:W0:Y:S02]  /*02d0*/  MUFU.RCP R3, R3 ;  /* 0x0000000300037308 */ /* 0x001e240000001000 */
[----:B0-----:R-:W-:-:S06]  /*02e0*/  VIADD R4, R3, 0xffffffe ;  /* 0x0ffffffe03047836 */ /* 0x001fcc0000000000 */
[----:B------:R0:W2:Y:S02]  /*02f0*/  F2I.FTZ.U32.TRUNC.NTZ R5, R4 ;  /* 0x0000000400057305 */ /* 0x0000a4000021f000 */
[----:B0-----:R-:W-:Y:S02]  /*0300*/  IMAD.MOV.U32 R4, RZ, RZ, RZ ;  /* 0x000000ffff047224 */ /* 0x001fe400078e00ff */
[----:B--2---:R-:W-:-:S04]  /*0310*/  IMAD.MOV R7, RZ, RZ, -R5 ;  /* 0x000000ffff077224 */ /* 0x004fc800078e0a05 */
[----:B------:R-:W-:-:S04]  /*0320*/  IMAD R7, R7, R0, RZ ;  /* 0x0000000007077224 */ /* 0x000fc800078e02ff */
[----:B------:R-:W-:-:S06]  /*0330*/  IMAD.HI.U32 R5, R5, R7, R4 ;  /* 0x0000000705057227 */ /* 0x000fcc00078e0004 */
[----:B-1----:R-:W-:-:S04]  /*0340*/  IMAD.HI.U32 R20, R5, UR4, RZ ;  /* 0x0000000405147c27 */ /* 0x002fc8000f8e00ff */
[----:B------:R-:W-:-:S04]  /*0350*/  IMAD.MOV R5, RZ, RZ, -R20 ;  /* 0x000000ffff057224 */ /* 0x000fc800078e0a14 */
[----:B------:R-:W-:-:S05]  /*0360*/  IMAD R3, R0, R5, UR4 ;  /* 0x0000000400037e24 */ /* 0x000fca000f8e0205 */
[----:B------:R-:W-:-:S13]  /*0370*/  ISETP.GE.U32.AND P0, PT, R3, R0, PT ;  /* 0x000000000300720c */ /* 0x000fda0003f06070 */
[----:B------:R-:W-:Y:S02]  /*0380*/  @P0 IMAD.IADD R3, R3, 0x1, -R0 ;  /* 0x0000000103030824 */ /* 0x000fe400078e0a00 */
[----:B------:R-:W-:-:S03]  /*0390*/  @P0 VIADD R20, R20, 0x1 ;  /* 0x0000000114140836 */ /* 0x000fc60000000000 */
[----:B------:R-:W-:-:S13]  /*03a0*/  ISETP.GE.U32.AND P1, PT, R3, R0, PT ;  /* 0x000000000300720c */ /* 0x000fda0003f26070 */
[----:B------:R-:W-:Y:S02]  /*03b0*/  @P1 IADD3 R20, PT, PT, R20, 0x1, RZ ;  /* 0x0000000114141810 */ /* 0x000fe40007ffe0ff */
[----:B------:R-:W-:Y:S01]  /*03c0*/  @!P2 LOP3.LUT R20, RZ, R0, RZ, 0x33, !PT ;  /* 0x00000000ff14a212 */ /* 0x000fe200078e33ff */
[----:B------:R-:W-:Y:S06]  /*03d0*/  BRA `(.L_x_68) ;  /* 0x0000000000087947 */ /* 0x000fec0003800000 */
.L_x_67:
[----:B------:R-:W-:-:S07]  /*03e0*/  MOV R4, 0x400 ;  /* 0x0000040000047802 */ /* 0x000fce0000000f00 */
[----:B-1----:R-:W-:Y:S05]  /*03f0*/  CALL.REL.NOINC `($__internal_1_$__cuda_sm20_div_s64) ;  /* 0x0000002400847944 */ /* 0x002fea0003c00000 */
.L_x_68:
[----:B------:R-:W0:Y:S01]  /*0400*/  LDCU.64 UR4, c[0x0][0x398] ;  /* 0x00007300ff0477ac */ /* 0x000e220008000a00 */
[----:B------:R-:W1:Y:S08]  /*0410*/  S2UR UR6, SR_CTAID.X ;  /* 0x00000000000679c3 */ /* 0x000e700000002500 */
[----:B------:R-:W2:Y:S01]  /*0420*/  LDC.64 R26, c[0x0][0x358] ;  /* 0x0000d600ff1a7b82 */ /* 0x000ea20000000a00 */
[----:B0-----:R-:W-:-:S04]  /*0430*/  UISETP.NE.U32.AND UP0, UPT, UR4, URZ, UPT ;  /* 0x000000ff0400728c */ /* 0x001fc8000bf05070 */
[----:B------:R-:W-:Y:S01]  /*0440*/  UISETP.NE.AND.EX UP0, UPT, UR5, URZ, UPT, UP0 ;  /* 0x000000ff0500728c */ /* 0x000fe2000bf05300 */
[----:B-1----:R-:W-:-:S04]  /*0450*/  IMAD.U32 R13, RZ, RZ, UR6 ;  /* 0x00000006ff0d7e24 */ /* 0x002fc8000f8e00ff */
[-C--:B------:R-:W-:Y:S02]  /*0460*/  IMAD R11, R2, R13.reuse, RZ ;  /* 0x0000000d020b7224 */ /* 0x080fe400078e02ff */
[----:B------:R-:W-:Y:S02]  /*0470*/  IMAD.WIDE.U32 R28, R24, R13, RZ ;  /* 0x0000000d181c7225 */ /* 0x000fe400078e00ff */
        /* <DEDUP_REMOVED lines=15> */
[----:B------:R-:W-:Y:S01]  /*0570*/  IMAD.MOV.U32 R42, RZ, RZ, RZ ;  /* 0x000000ffff2a7224 */ /* 0x000fe200078e00ff */
[----:B------:R-:W-:-:S07]  /*0580*/  CS2R R6, SRZ ;  /* 0x0000000000067805 */ /* 0x000fce000001ff00 */
.L_x_83:
[----:B------:R-:W-:Y:S01]  /*0590*/  ISETP.NE.AND P0, PT, R39, R42, PT ;  /* 0x0000002a2700720c */ /* 0x000fe20003f05270 */
[----:B------:R-:W0:Y:S01]  /*05a0*/  LDCU UR4, c[0x0][0x39c] ;  /* 0x00007380ff0477ac */ /* 0x000e220008000800 */
[C---:B------:R-:W-:Y:S01]  /*05b0*/  LEA R30, P1, R7.reuse, R14, 0x2 ;  /* 0x0000000e071e7211 */ /* 0x040fe200078210ff */
[----:B------:R-:W1:Y:S01]  /*05c0*/  LDC R5, c[0x0][0x398] ;  /* 0x0000e600ff057b82 */ /* 0x000e620000000800 */
[----:B------:R-:W-:Y:S02]  /*05d0*/  BSSY.RECONVERGENT B1, `(.L_x_71) ;  /* 0x0000027000017945 */ /* 0x000fe40003800200 */
[C---:B------:R-:W-:Y:S02]  /*05e0*/  LEA.HI.X R31, R7.reuse, R15, R6, 0x2, P1 ;  /* 0x0000000f071f7211 */ /* 0x040fe400008f1406 */
[----:B------:R-:W-:-:S03]  /*05f0*/  IADD3 R12, P1, PT, R7, 0x1, RZ ;  /* 0x00000001070c7810 */ /* 0x000fc60007f3e0ff */
[----:B------:R-:W3:Y:S02]  /*0600*/  LDC R4, c[0x0][0x39c] ;  /* 0x0000e700ff047b82 */ /* 0x000ee40000000800 */
[----:B--2---:R-:W-:Y:S01]  /*0610*/  @!P0 R2UR UR6, R26 ;  /* 0x000000001a0682ca */ /* 0x004fe200000e0000 */
[----:B------:R-:W-:Y:S01]  /*0620*/  IMAD.X R32, RZ, RZ, R6, P1 ;  /* 0x000000ffff207224 */ /* 0x000fe200008e0606 */
[----:B------:R-:W-:Y:S01]  /*0630*/  @!P0 R2UR UR7, R27 ;  /* 0x000000001b0782ca */ /* 0x000fe200000e0000 */
[----:B------:R-:W-:-:S03]  /*0640*/  @!P0 IMAD.MOV.U32 R3, RZ, RZ, 0x3f800000 ;  /* 0x3f800000ff038424 */ /* 0x000fc600078e00ff */
[----:B0-----:R-:W-:-:S09]  /*0650*/  LOP3.LUT R0, R32, UR4, RZ, 0xfc, !PT ;  /* 0x0000000420007c12 */ /* 0x001fd2000f8efcff */
        /* <DEDUP_REMOVED lines=8> */
[----:B------:R0:W2:Y:S02]  /*06e0*/  F2I.FTZ.U32.TRUNC.NTZ R33, R32 ;  /* 0x0000002000217305 */ /* 0x0000a4000021f000 */
[----:B0-----:R-:W-:Y:S02]  /*06f0*/  IMAD.MOV.U32 R32, RZ, RZ, RZ ;  /* 0x000000ffff207224 */ /* 0x001fe400078e00ff */
[----:B--2---:R-:W-:-:S04]  /*0700*/  IMAD.MOV R3, RZ, RZ, -R33 ;  /* 0x000000ffff037224 */ /* 0x004fc800078e0a21 */
        /* <DEDUP_REMOVED lines=13> */
.L_x_72:
[----:B------:R-:W-:Y:S01]  /*07e0*/  IMAD.MOV.U32 R3, RZ, RZ, R12 ;  /* 0x000000ffff037224 */ /* 0x000fe200078e000c */
[----:B------:R-:W-:Y:S01]  /*07f0*/  MOV R12, 0x820 ;  /* 0x00000820000c7802 */ /* 0x000fe20000000f00 */
[----:B------:R-:W-:-:S07]  /*0800*/  IMAD.MOV.U32 R0, RZ, RZ, R32 ;  /* 0x000000ffff007224 */ /* 0x000fce00078e0020 */
[----:B-1-3--:R-:W-:Y:S05]  /*0810*/  CALL.REL.NOINC `($__internal_2_$__cuda_sm20_rem_s64) ;  /* 0x0000002400ac7944 */ /* 0x00afea0003c00000 */
[----:B------:R-:W-:-:S04]  /*0820*/  ISETP.NE.U32.AND P0, PT, R0, RZ, PT ;  /* 0x000000ff0000720c */ /* 0x000fc80003f05070 */
[----:B------:R-:W-:-:S13]  /*0830*/  ISETP.NE.AND.EX P0, PT, R3, RZ, PT, P0 ;  /* 0x000000ff0300720c */ /* 0x000fda0003f05300 */
.L_x_73:
[----:B------:R-:W-:Y:S05]  /*0840*/  BSYNC.RECONVERGENT B1 ;  /* 0x0000000000017941 */ /* 0x000fea0003800200 */
.L_x_71:
[----:B------:R-:W-:Y:S01]  /*0850*/  ISETP.NE.U32.AND P1, PT, R7, RZ, PT ;  /* 0x000000ff0700720c */ /* 0x000fe20003f25070 */
[----:B------:R-:W-:Y:S01]  /*0860*/  VIADD R41, R42, 0x1 ;  /* 0x000000012a297836 */ /* 0x000fe20000000000 */
[----:B------:R-:W0:Y:S01]  /*0870*/  LDCU UR4, c[0x0][0x39c] ;  /* 0x00007380ff0477ac */ /* 0x000e220008000800 */
[----:B------:R-:W-:Y:S01]  /*0880*/  VIADD R40, R39, 0x1 ;  /* 0x0000000127287836 */ /* 0x000fe20000000000 */
[----:B------:R-:W-:Y:S01]  /*0890*/  ISETP.NE.AND.EX P0, PT, R6, RZ, !P0, P1 ;  /* 0x000000ff0600720c */ /* 0x000fe20004705310 */
[----:B------:R-:W-:Y:S01]  /*08a0*/  BSSY.RECONVERGENT B1, `(.L_x_74) ;  /* 0x0000027000017945 */ /* 0x000fe20003800200 */
[----:B------:R-:W-:Y:S02]  /*08b0*/  IADD3 R3, P1, PT, R7, 0x2, RZ ;  /* 0x0000000207037810 */ /* 0x000fe40007f3e0ff */
[----:B------:R-:W-:-:S03]  /*08c0*/  SEL R41, R41, RZ, !P0 ;  /* 0x000000ff29297207 */ /* 0x000fc60004000000 */
[----:B------:R-:W-:-:S06]  /*08d0*/  IMAD.X R12, RZ, RZ, R6, P1 ;  /* 0x000000ffff0c7224 */ /* 0x000fcc00008e0606 */
[----:B------:R-:W-:Y:S01]  /*08e0*/  @!P0 IMAD.MOV R40, RZ, RZ, R39 ;  /* 0x000000ffff288224 */ /* 0x000fe200078e0227 */
[----:B0-----:R-:W-:-:S04]  /*08f0*/  LOP3.LUT R0, R12, UR4, RZ, 0xfc, !PT ;  /* 0x000000040c007c12 */ /* 0x001fc8000f8efcff */
[----:B------:R-:W-:-:S13]  /*0900*/  ISETP.NE.AND P0, PT, R40, R41, PT ;  /* 0x000000292800720c */ /* 0x000fda0003f05270 */
[----:B------:R-:W-:Y:S02]  /*0910*/  @!P0 R2UR UR6, R26 ;  /* 0x000000001a0682ca */ /* 0x000fe400000e0000 */
[----:B------:R-:W-:Y:S02]  /*0920*/  @!P0 R2UR UR7, R27 ;  /* 0x000000001b0782ca */ /* 0x000fe400000e0000 */
[----:B------:R-:W-:-:S11]  /*0930*/  @!P0 MOV R33, 0x3f800000 ;  /* 0x3f80000000218802 */ /* 0x000fd60000000f00 */
        /* <DEDUP_REMOVED lines=24> */
.L_x_75:
[----:B------:R-:W-:Y:S01]  /*0ac0*/  IMAD.MOV.U32 R0, RZ, RZ, R12 ;  /* 0x000000ffff007224 */ /* 0x000fe200078e000c */
[----:B------:R-:W-:-:S07]  /*0ad0*/  MOV R12, 0xaf0 ;  /* 0x00000af0000c7802 */ /* 0x000fce0000000f00 */
[----:B-1-3--:R-:W-:Y:S05]  /*0ae0*/  CALL.REL.NOINC `($__internal_2_$__cuda_sm20_rem_s64) ;  /* 0x0000002000f87944 */ /* 0x00afea0003c00000 */
[----:B------:R-:W-:-:S04]  /*0af0*/  ISETP.NE.U32.AND P0, PT, R0, RZ, PT ;  /* 0x000000ff0000720c */ /* 0x000fc80003f05070 */
[----:B------:R-:W-:-:S13]  /*0b00*/  ISETP.NE.AND.EX P0, PT, R3, RZ, PT, P0 ;  /* 0x000000ff0300720c */ /* 0x000fda0003f05300 */
.L_x_76:
[----:B------:R-:W-:Y:S05]  /*0b10*/  BSYNC.RECONVERGENT B1 ;  /* 0x0000000000017941 */ /* 0x000fea0003800200 */
.L_x_74:
        /* <DEDUP_REMOVED lines=10> */
[----:B------:R-:W-:Y:S01]  /*0bc0*/  @!P0 R2UR UR6, R26 ;  /* 0x000000001a0682ca */ /* 0x000fe200000e0000 */
[----:B------:R-:W-:Y:S01]  /*0bd0*/  @!P0 IMAD.MOV.U32 R33, RZ, RZ, 0x3f800000 ;  /* 0x3f800000ff218424 */ /* 0x000fe200078e00ff */
[----:B------:R-:W-:-:S13]  /*0be0*/  @!P0 R2UR UR7, R27 ;  /* 0x000000001b0782ca */ /* 0x000fda00000e0000 */
        /* <DEDUP_REMOVED lines=24> */
.L_x_78:
[----:B------:R-:W-:Y:S01]  /*0d70*/  IMAD.MOV.U32 R0, RZ, RZ, R12 ;  /* 0x000000ffff007224 */ /* 0x000fe200078e000c */
[----:B------:R-:W-:-:S07]  /*0d80*/  MOV R12, 0xda0 ;  /* 0x00000da0000c7802 */ /* 0x000fce0000000f00 */
[----:B-1-3--:R-:W-:Y:S05]  /*0d90*/  CALL.REL.NOINC `($__internal_2_$__cuda_sm20_rem_s64) ;  /* 0x00000020004c7944 */ /* 0x00afea0003c00000 */
[----:B------:R-:W-:-:S04]  /*0da0*/  ISETP.NE.U32.AND P0, PT, R0, RZ, PT ;  /* 0x000000ff0000720c */ /* 0x000fc80003f05070 */
[----:B------:R-:W-:-:S13]  /*0db0*/  ISETP.NE.AND.EX P0, PT, R3, RZ, PT, P0 ;  /* 0x000000ff0300720c */ /* 0x000fda0003f05300 */
.L_x_79:
[----:B------:R-:W-:Y:S05]  /*0dc0*/  BSYNC.RECONVERGENT B1 ;  /* 0x0000000000017941 */ /* 0x000fea0003800200 */
.L_x_77:
[----:B------:R-:W-:Y:S01]  /*0dd0*/  IADD3 R41, PT, PT, R42, 0x1, RZ ;  /* 0x000000012a297810 */ /* 0x000fe20007ffe0ff */
[----:B------:R-:W-:Y:S01]  /*0de0*/  VIADD R40, R39, 0x1 ;  /* 0x0000000127287836 */ /* 0x000fe20000000000 */
[----:B------:R-:W0:Y:S01]  /*0df0*/  LDCU UR4, c[0x0][0x39c] ;  /* 0x00007380ff0477ac */ /* 0x000e220008000800 */
[----:B------:R-:W-:Y:S01]  /*0e00*/  @P0 IMAD.MOV R40, RZ, RZ, R39 ;  /* 0x000000ffff280224 */ /* 0x000fe200078e0227 */
[----:B------:R-:W-:Y:S01]  /*0e10*/  SEL R41, R41, RZ, P0 ;  /* 0x000000ff29297207 */ /* 0x000fe20000000000 */
[----:B------:R-:W-:Y:S01]  /*0e20*/  BSSY.RECONVERGENT B1, `(.L_x_80) ;  /* 0x0000026000017945 */ /* 0x000fe20003800200 */
[----:B------:R-:W-:Y:S02]  /*0e30*/  IADD3 R7, P1, PT, R7, 0x4, RZ ;  /* 0x0000000407077810 */ /* 0x000fe40007f3e0ff */
[----:B------:R-:W-:-:S03]  /*0e40*/  ISETP.NE.AND P0, PT, R40, R41, PT ;  /* 0x000000292800720c */ /* 0x000fc60003f05270 */
[----:B------:R-:W-:-:S05]  /*0e50*/  IMAD.X R6, RZ, RZ, R6, P1 ;  /* 0x000000ffff067224 */ /* 0x000fca00008e0606 */
[----:B0-----:R-:W-:-:S05]  /*0e60*/  LOP3.LUT R0, R6, UR4, RZ, 0xfc, !PT ;  /* 0x0000000406007c12 */ /* 0x001fca000f8efcff */
[----:B------:R-:W-:Y:S01]  /*0e70*/  @!P0 IMAD.MOV.U32 R3, RZ, RZ, 0x3f800000 ;  /* 0x3f800000ff038424 */ /* 0x000fe200078e00ff */
[----:B------:R-:W-:Y:S02]  /*0e80*/  @!P0 R2UR UR6, R26 ;  /* 0x000000001a0682ca */ /* 0x000fe400000e0000 */
[----:B------:R-:W-:-:S13]  /*0e90*/  @!P0 R2UR UR7, R27 ;  /* 0x000000001b0782ca */ /* 0x000fda00000e0000 */
[----:B------:R0:W-:Y:S01]  /*0ea0*/  @!P0 ST.E desc[UR6][R30.64+0xc], R3 ;  /* 0x00000c031e008985 */ /* 0x0001e2000c101906 */
[----:B------:R-:W-:-:S13]  /*0eb0*/  ISETP.NE.U32.AND P0, PT, R0, RZ, PT ;  /* 0x000000ff0000720c */ /* 0x000fda0003f05070 */
[----:B0-----:R-:W-:Y:S05]  /*0ec0*/  @P0 BRA `(.L_x_81) ;  /* 0x0000000000540947 */ /* 0x001fea0003800000 */
[----:B------:R-:W0:Y:S02]  /*0ed0*/  LDCU UR4, c[0x0][0x398] ;  /* 0x00007300ff0477ac */ /* 0x000e240008000800 */
[----:B0-----:R-:W0:Y:S01]  /*0ee0*/  I2F.U32.RP R3, UR4 ;  /* 0x0000000400037d06 */ /* 0x001e220008209000 */
[----:B------:R-:W-:-:S07]  /*0ef0*/  ISETP.NE.U32.AND P1, PT, RZ, UR4, PT ;  /* 0x00000004ff007c0c */ /* 0x000fce000bf25070 */
[----:B0-----:R-:W3:Y:S02]  /*0f00*/  MUFU.RCP R3, R3 ;  /* 0x0000000300037308 */ /* 0x001ee40000001000 */
[----:B---3--:R-:W-:-:S06]  /*0f10*/  VIADD R4, R3, 0xffffffe ;  /* 0x0ffffffe03047836 */ /* 0x008fcc0000000000 */
[----:B-1----:R0:W1:Y:S02]  /*0f20*/  F2I.FTZ.U32.TRUNC.NTZ R5, R4 ;  /* 0x0000000400057305 */ /* 0x002064000021f000 */
[----:B0-----:R-:W-:Y:S02]  /*0f30*/  IMAD.MOV.U32 R4, RZ, RZ, RZ ;  /* 0x000000ffff047224 */ /* 0x001fe400078e00ff */
[----:B-1----:R-:W-:-:S04]  /*0f40*/  IMAD.MOV R31, RZ, RZ, -R5 ;  /* 0x000000ffff1f7224 */ /* 0x002fc800078e0a05 */
        /* <DEDUP_REMOVED lines=13> */
.L_x_81:
[----:B------:R-:W-:Y:S01]  /*1020*/  IMAD.MOV.U32 R3, RZ, RZ, R7 ;  /* 0x000000ffff037224 */ /* 0x000fe200078e0007 */
[----:B------:R-:W-:Y:S01]  /*1030*/  MOV R12, 0x1060 ;  /* 0x00001060000c7802 */ /* 0x000fe20000000f00 */
[----:B------:R-:W-:-:S07]  /*1040*/  IMAD.MOV.U32 R0, RZ, RZ, R6 ;  /* 0x000000ffff007224 */ /* 0x000fce00078e0006 */
[----:B-1-3--:R-:W-:Y:S05]  /*1050*/  CALL.REL.NOINC `($__internal_2_$__cuda_sm20_rem_s64) ;  /* 0x0000001c009c7944 */ /* 0x00afea0003c00000 */
[----:B------:R-:W-:-:S04]  /*1060*/  ISETP.NE.U32.AND P0, PT, R0, RZ, PT ;  /* 0x000000ff0000720c */ /* 0x000fc80003f05070 */
[----:B------:R-:W-:-:S13]  /*1070*/  ISETP.NE.AND.EX P0, PT, R3, RZ, PT, P0 ;  /* 0x000000ff0300720c */ /* 0x000fda0003f05300 */
.L_x_82:
[----:B------:R-:W-:Y:S05]  /*1080*/  BSYNC.RECONVERGENT B1 ;  /* 0x0000000000017941 */ /* 0x000fea0003800200 */
.L_x_80:
        /* <DEDUP_REMOVED lines=8> */
.L_x_70:
[----:B------:R-:W-:Y:S02]  /*1110*/  LOP3.LUT R8, R8, 0x1, RZ, 0xc0, !PT ;  /* 0x0000000108087812 */ /* 0x000fe400078ec0ff */
[----:B------:R-:W-:Y:S02]  /*1120*/  ISETP.NE.AND P0, PT, R39, R42, PT ;  /* 0x0000002a2700720c */ /* 0x000fe40003f05270 */
[----:B------:R-:W-:-:S04]  /*1130*/  ISETP.NE.U32.AND P1, PT, R8, 0x1, PT ;  /* 0x000000010800780c */ /* 0x000fc80003f25070 */
[----:B------:R-:W-:-:S13]  /*1140*/  ISETP.NE.U32.OR.EX P0, PT, RZ, RZ, P0, P1 ;  /* 0x000000ffff00720c */ /* 0x000fda0000705510 */
[----:B--2---:R-:W-:Y:S01]  /*1150*/  @!P0 R2UR UR4, R26 ;  /* 0x000000001a0482ca */ /* 0x004fe200000e0000 */
[----:B------:R-:W-:Y:S01]  /*1160*/  @!P0 IMAD.MOV.U32 R3, RZ, RZ, 0x3f800000 ;  /* 0x3f800000ff038424 */ /* 0x000fe200078e00ff */
[----:B------:R-:W-:Y:S02]  /*1170*/  @!P0 R2UR UR5, R27 ;  /* 0x000000001b0582ca */ /* 0x000fe400000e0000 */
[----:B------:R-:W-:-:S04]  /*1180*/  @!P0 LEA R4, P1, R10, R14, 0x2 ;  /* 0x0000000e0a048211 */ /* 0x000fc800078210ff */
[----:B------:R-:W-:-:S07]  /*1190*/  @!P0 LEA.HI.X R5, R10, R15, R9, 0x2, P1 ;  /* 0x0000000f0a058211 */ /* 0x000fce00008f1409 */
[----:B------:R0:W-:Y:S02]  /*11a0*/  @!P0 ST.E desc[UR4][R4.64], R3 ;  /* 0x0000000304008985 */ /* 0x0001e4000c101904 */
.L_x_69:
[-C--:B0-----:R-:W-:Y:S02]  /*11b0*/  IADD3 R3, P0, PT, R24, R28.reuse, RZ ;  /* 0x0000001c18037210 */ /* 0x081fe40007f1e0ff */
[----:B------:R-:W-:Y:S02]  /*11c0*/  SHF.R.S32.HI R4, RZ, 0x1f, R28 ;  /* 0x0000001fff047819 */ /* 0x000fe4000001141c */
[----:B------:R-:W-:Y:S02]  /*11d0*/  IADD3.X R11, PT, PT, R2, R29, R11, P0, !PT ;  /* 0x0000001d020b7210 */ /* 0x000fe400007fe40b */
[----:B------:R-:W-:Y:S02]  /*11e0*/  ISETP.GT.U32.AND P0, PT, R3, R28, PT ;  /* 0x0000001c0300720c */ /* 0x000fe40003f04070 */
[----:B------:R-:W-:Y:S02]  /*11f0*/  ISETP.GE.U32.AND P1, PT, R20, 0x1, PT ;  /* 0x000000011400780c */ /* 0x000fe40003f26070 */
[----:B------:R-:W-:-:S02]  /*1200*/  ISETP.GT.AND.EX P0, PT, R11, R4, PT, P0 ;  /* 0x000000040b00720c */ /* 0x000fc40003f04300 */
[----:B------:R-:W-:-:S11]  /*1210*/  ISETP.GE.AND.EX P1, PT, R21, RZ, PT, P1 ;  /* 0x000000ff1500720c */ /* 0x000fd60003f26310 */
[----:B------:R-:W-:Y:S05]  /*1220*/  @!P0 BRA `(.L_x_84) ;  /* 0x0000000000588947 */ /* 0x000fea0003800000 */
[----:B------:R-:W-:Y:S01]  /*1230*/  BSSY.RECONVERGENT B0, `(.L_x_84) ;  /* 0x0000015000007945 */ /* 0x000fe20003800200 */
[----:B------:R-:W-:Y:S02]  /*1240*/  IMAD.MOV.U32 R0, RZ, RZ, R28 ;  /* 0x000000ffff007224 */ /* 0x000fe400078e001c */
[----:B------:R-:W-:Y:S02]  /*1250*/  IMAD.MOV.U32 R8, RZ, RZ, R4 ;  /* 0x000000ffff087224 */ /* 0x000fe400078e0004 */
[----:B------:R-:W-:-:S07]  /*1260*/  IMAD.MOV.U32 R9, RZ, RZ, RZ ;  /* 0x000000ffff097224 */ /* 0x000fce00078e00ff */
.L_x_85:
[----:B--2---:R-:W-:Y:S01]  /*1270*/  R2UR UR4, R26 ;  /* 0x000000001a0472ca */ /* 0x004fe200000e0000 */
[----:B0-----:R-:W-:Y:S01]  /*1280*/  IMAD.WIDE.U32 R4, R9, 0x4, R14 ;  /* 0x0000000409047825 */ /* 0x001fe200078e000e */
[----:B------:R-:W-:-:S13]  /*1290*/  R2UR UR5, R27 ;  /* 0x000000001b0572ca */ /* 0x000fda00000e0000 */
[----:B------:R-:W2:Y:S01]  /*12a0*/  LD.E R5, desc[UR4][R4.64] ;  /* 0x0000000404057980 */ /* 0x000ea2000c101900 */
[----:B------:R-:W0:Y:S01]  /*12b0*/  LDCU.64 UR4, c[0x0][0x388] ;  /* 0x00007100ff0477ac */ /* 0x000e220008000a00 */
[----:B------:R-:W-:Y:S01]  /*12c0*/  R2UR UR6, R26 ;  /* 0x000000001a0672ca */ /* 0x000fe200000e0000 */
[----:B------:R-:W-:Y:S01]  /*12d0*/  VIADD R9, R9, 0x1 ;  /* 0x0000000109097836 */ /* 0x000fe20000000000 */
[----:B------:R-:W-:Y:S02]  /*12e0*/  R2UR UR7, R27 ;  /* 0x000000001b0772ca */ /* 0x000fe400000e0000 */
[----:B0-----:R-:W-:-:S04]  /*12f0*/  LEA R6, P0, R28, UR4, 0x2 ;  /* 0x000000041c067c11 */ /* 0x001fc8000f8010ff */
        /* <DEDUP_REMOVED lines=8> */
[----:B------:R-:W-:Y:S05]  /*1380*/  BSYNC.RECONVERGENT B0 ;  /* 0x0000000000007941 */ /* 0x000fea0003800200 */
.L_x_84:
[----:B------:R-:W-:Y:S05]  /*1390*/  @!P1 EXIT ;  /* 0x000000000000994d */ /* 0x000fea0003800000 */
[----:B------:R-:W1:Y:S01]  /*13a0*/  LDC.64 R14, c[0x0][0x398] ;  /* 0x0000e600ff0e7b82 */ /* 0x000e620000000a00 */
[----:B0-----:R-:W-:Y:S02]  /*13b0*/  HFMA2 R5, -RZ, RZ, 0, 0 ;  /* 0x00000000ff057431 */ /* 0x001fe400000001ff */
[----:B------:R-:W-:Y:S01]  /*13c0*/  IMAD.MOV.U32 R7, RZ, RZ, RZ ;  /* 0x000000ffff077224 */ /* 0x000fe200078e00ff */
[C---:B-1----:R-:W-:Y:S02]  /*13d0*/  IADD3 R0, P1, PT, R14.reuse, -0x1, RZ ;  /* 0xffffffff0e007810 */ /* 0x042fe40007f3e0ff */
[----:B------:R-:W-:Y:S02]  /*13e0*/  SHF.L.U64.HI R4, R14, 0x5, R15 ;  /* 0x000000050e047819 */ /* 0x000fe4000001020f */
[----:B------:R-:W-:Y:S02]  /*13f0*/  ISETP.GE.U32.AND P0, PT, R0, 0x7, PT ;  /* 0x000000070000780c */ /* 0x000fe40003f06070 */
[----:B------:R-:W-:-:S02]  /*1400*/  IADD3.X R0, PT, PT, R15, -0x1, RZ, P1, !PT ;  /* 0xffffffff0f007810 */ /* 0x000fc40000ffe4ff */
[----:B------:R-:W-:Y:S02]  /*1410*/  SHF.L.U64.HI R6, R14, 0x2, R15 ;  /* 0x000000020e067819 */ /* 0x000fe4000001020f */
[----:B------:R-:W-:Y:S02]  /*1420*/  ISETP.GE.U32.AND.EX P0, PT, R0, RZ, PT, P0 ;  /* 0x000000ff0000720c */ /* 0x000fe40003f06100 */
[----:B------:R-:W-:Y:S01]  /*1430*/  LOP3.LUT R0, R15, 0x7fffffff, RZ, 0xc0, !PT ;  /* 0x7fffffff0f007812 */ /* 0x000fe200078ec0ff */
[C---:B------:R-:W-:Y:S01]  /*1440*/  IMAD.SHL.U32 R15, R14.reuse, 0x4, RZ ;  /* 0x000000040e0f7824 */ /* 0x040fe200078e00ff */
[C---:B------:R-:W-:Y:S02]  /*1450*/  LOP3.LUT R8, R14.reuse, 0x7, RZ, 0xc0, !PT ;  /* 0x000000070e087812 */ /* 0x040fe400078ec0ff */
[C---:B------:R-:W-:Y:S02]  /*1460*/  LOP3.LUT R9, R14.reuse, 0x3, RZ, 0xc0, !PT ;  /* 0x000000030e097812 */ /* 0x040fe400078ec0ff */
[----:B------:R-:W-:-:S07]  /*1470*/  LOP3.LUT R10, R14, 0xfffffff8, RZ, 0xc0, !PT ;  /* 0xfffffff80e0a7812 */ /* 0x000fce00078ec0ff */
.L_x_104:
[-C--:B0-----:R-:W-:Y:S01]  /*1480*/  IMAD R31, R2, R13.reuse, RZ ;  /* 0x0000000d021f7224 */ /* 0x081fe200078e02ff */
[----:B------:R-:W-:Y:S01]  /*1490*/  BSSY.RECONVERGENT B0, `(.L_x_86) ;  /* 0x0000028000007945 */ /* 0x000fe20003800200 */
[----:B------:R-:W-:-:S04]  /*14a0*/  IMAD.WIDE.U32 R28, R24, R13, RZ ;  /* 0x0000000d181c7225 */ /* 0x000fc800078e00ff */
[----:B------:R-:W-:Y:S01]  /*14b0*/  IMAD.IADD R31, R29, 0x1, R31 ;  /* 0x000000011d1f7824 */ /* 0x000fe200078e021f */
[----:B------:R-:W-:Y:S01]  /*14c0*/  ISETP.GT.U32.AND P1, PT, R3, R28, PT ;  /* 0x0000001c0300720c */ /* 0x000fe20003f24070 */
[----:B------:R-:W-:Y:S01]  /*14d0*/  IMAD R12, R2, R5, RZ ;  /* 0x00000005020c7224 */ /* 0x000fe200078e02ff */
[----:B------:R-:W-:Y:S01]  /*14e0*/  SHF.R.S32.HI R38, RZ, 0x1f, R28 ;  /* 0x0000001fff267819 */ /* 0x000fe2000001141c */
[-C--:B------:R-:W-:Y:S02]  /*14f0*/  IMAD R33, R31, R20.reuse, RZ ;  /* 0x000000141f217224 */ /* 0x080fe400078e02ff */
[----:B------:R-:W-:Y:S01]  /*1500*/  IMAD.WIDE.U32 R30, R28, R20, RZ ;  /* 0x000000141c1e7225 */ /* 0x000fe200078e00ff */
[----:B------:R-:W-:-:S03]  /*1510*/  ISETP.GT.AND.EX P1, PT, R11, R38, PT, P1 ;  /* 0x000000260b00720c */ /* 0x000fc60003f24310 */
[----:B------:R-:W-:-:S04]  /*1520*/  IMAD R33, R21, R28, R33 ;  /* 0x0000001c15217224 */ /* 0x000fc800078e0221 */
[----:B------:R-:W-:Y:S02]  /*1530*/  IMAD.IADD R31, R31, 0x1, R33 ;  /* 0x000000011f1f7824 */ /* 0x000fe400078e0221 */
[-C--:B------:R-:W-:Y:S02]  /*1540*/  IMAD R33, R7, R24.reuse, R12 ;  /* 0x0000001807217224 */ /* 0x080fe400078e020c */
[----:B------:R-:W-:-:S03]  /*1550*/  IMAD.WIDE.U32 R30, R5, R24, R30 ;  /* 0x00000018051e7225 */ /* 0x000fc600078e001e */
[-C--:B------:R-:W-:Y:S02]  /*1560*/  IADD3 R39, P2, PT, R24, R30.reuse, RZ ;  /* 0x0000001e18277210 */ /* 0x080fe40007f5e0ff */
[----:B------:R-:W-:Y:S02]  /*1570*/  SHF.R.S32.HI R32, RZ, 0x1f, R30 ;  /* 0x0000001fff207819 */ /* 0x000fe4000001141e */
[----:B------:R-:W-:Y:S02]  /*1580*/  IADD3.X R36, PT, PT, R2, R31, R33, P2, !PT ;  /* 0x0000001f02247210 */ /* 0x000fe400017fe421 */
[----:B------:R-:W-:-:S04]  /*1590*/  ISETP.GT.U32.AND P2, PT, R39, R30, PT ;  /* 0x0000001e2700720c */ /* 0x000fc80003f44070 */
[----:B------:R-:W-:-:S13]  /*15a0*/  ISETP.GT.AND.EX P2, PT, R36, R32, PT, P2 ;  /* 0x000000202400720c */ /* 0x000fda0003f44320 */
[----:B------:R-:W-:Y:S05]  /*15b0*/  @!P2 BRA `(.L_x_87) ;  /* 0x000000000054a947 */ /* 0x000fea0003800000 */
[--C-:B------:R-:W-:Y:S02]  /*15c0*/  IMAD.MOV.U32 R34, RZ, RZ, R30.reuse ;  /* 0x000000ffff227224 */ /* 0x100fe400078e001e */
[----:B------:R-:W-:Y:S02]  /*15d0*/  IMAD.MOV.U32 R12, RZ, RZ, R30 ;  /* 0x000000ffff0c7224 */ /* 0x000fe400078e001e */
[----:B------:R-:W-:Y:S02]  /*15e0*/  IMAD.MOV.U32 R37, RZ, RZ, R32 ;  /* 0x000000ffff257224 */ /* 0x000fe400078e0020 */
[----:B------:R-:W-:-:S07]  /*15f0*/  IMAD.MOV.U32 R35, RZ, RZ, RZ ;  /* 0x000000ffff237224 */ /* 0x000fce00078e00ff */
.L_x_88:
[----:B0-----:R-:W0:Y:S01]  /*1600*/  LDCU.64 UR4, c[0x0][0x380] ;  /* 0x00007000ff0477ac */ /* 0x001e220008000a00 */
[----:B--2---:R-:W-:Y:S02]  /*1610*/  R2UR UR6, R26 ;  /* 0x000000001a0672ca */ /* 0x004fe400000e0000 */
[----:B------:R-:W-:Y:S02]  /*1620*/  R2UR UR7, R27 ;  /* 0x000000001b0772ca */ /* 0x000fe400000e0000 */
[----:B0-----:R-:W-:-:S04]  /*1630*/  LEA R30, P2, R34, UR4, 0x2 ;  /* 0x00000004221e7c11 */ /* 0x001fc8000f8410ff */
[----:B------:R-:W-:-:S07]  /*1640*/  LEA.HI.X R31, R34, UR5, R37, 0x2, P2 ;  /* 0x00000005221f7c11 */ /* 0x000fce00090f1425 */
[----:B------:R-:W2:Y:S01]  /*1650*/  LDG.E R31, desc[UR6][R30.64] ;  /* 0x000000061e1f7981 */ /* 0x000ea2000c1e1900 */
[----:B------:R-:W-:Y:S01]  /*1660*/  VIADD R34, R12, 0x1 ;  /* 0x000000010c227836 */ /* 0x000fe20000000000 */
[----:B------:R-:W-:Y:S01]  /*1670*/  R2UR UR4, R26 ;  /* 0x000000001a0472ca */ /* 0x000fe200000e0000 */
[----:B------:R-:W-:Y:S01]  /*1680*/  IMAD.WIDE.U32 R32, R35, 0x4, R22 ;  /* 0x0000000423207825 */ /* 0x000fe200078e0016 */
[----:B------:R-:W-:Y:S02]  /*1690*/  R2UR UR5, R27 ;  /* 0x000000001b0572ca */ /* 0x000fe400000e0000 */
[----:B------:R-:W-:Y:S01]  /*16a0*/  ISETP.GT.U32.AND P2, PT, R39, R34, PT ;  /* 0x000000222700720c */ /* 0x000fe20003f44070 */
[----:B------:R-:W-:Y:S01]  /*16b0*/  VIADD R35, R35, 0x1 ;  /* 0x0000000123237836 */ /* 0x000fe20000000000 */
[--C-:B------:R-:W-:Y:S01]  /*16c0*/  SHF.R.S32.HI R37, RZ, 0x1f, R34.reuse ;  /* 0x0000001fff257819 */ /* 0x100fe20000011422 */
[----:B------:R-:W-:-:S03]  /*16d0*/  IMAD.MOV.U32 R12, RZ, RZ, R34 ;  /* 0x000000ffff0c7224 */ /* 0x000fc600078e0022 */
[----:B------:R-:W-:-:S05]  /*16e0*/  ISETP.GT.AND.EX P2, PT, R36, R37, PT, P2 ;  /* 0x000000252400720c */ /* 0x000fca0003f44320 */
[----:B--2---:R0:W-:Y:S08]  /*16f0*/  ST.E desc[UR4][R32.64], R31 ;  /* 0x0000001f20007985 */ /* 0x0041f0000c101904 */
[----:B------:R-:W-:Y:S05]  /*1700*/  @P2 BRA `(.L_x_88) ;  /* 0xfffffffc00bc2947 */ /* 0x000fea000383ffff */
.L_x_87:
[----:B------:R-:W-:Y:S05]  /*1710*/  BSYNC.RECONVERGENT B0 ;  /* 0x0000000000007941 */ /* 0x000fea0003800200 */
.L_x_86:
[----:B------:R-:W-:Y:S04]  /*1720*/  BSSY.RECONVERGENT B0, `(.L_x_89) ;  /* 0x0000017000007945 */ /* 0x000fe80003800200 */
[----:B------:R-:W-:Y:S05]  /*1730*/  @!P1 BRA `(.L_x_90) ;  /* 0x0000000000549947 */ /* 0x000fea0003800000 */
[----:B0-----:R-:W-:Y:S02]  /*1740*/  IMAD.MOV.U32 R32, RZ, RZ, R28 ;  /* 0x000000ffff207224 */ /* 0x001fe400078e001c */
[----:B------:R-:W-:Y:S02]  /*1750*/  IMAD.MOV.U32 R33, RZ, RZ, R38 ;  /* 0x000000ffff217224 */ /* 0x000fe400078e0026 */
[----:B------:R-:W-:Y:S02]  /*1760*/  IMAD R30, R13, R24, RZ ;  /* 0x000000180d1e7224 */ /* 0x000fe400078e02ff */
[----:B------:R-:W-:-:S07]  /*1770*/  IMAD.MOV.U32 R31, RZ, RZ, RZ ;  /* 0x000000ffff1f7224 */ /* 0x000fce00078e00ff */
.L_x_91:
[----:B------:R-:W0:Y:S01]  /*1780*/  LDCU.64 UR4, c[0x0][0x388] ;  /* 0x00007100ff0477ac */ /* 0x000e220008000a00 */
[----:B--2---:R-:W-:Y:S02]  /*1790*/  R2UR UR6, R26 ;  /* 0x000000001a0672ca */ /* 0x004fe400000e0000 */
[----:B------:R-:W-:Y:S02]  /*17a0*/  R2UR UR7, R27 ;  /* 0x000000001b0772ca */ /* 0x000fe400000e0000 */
[----:B0-----:R-:W-:-:S04]  /*17b0*/  LEA R28, P1, R32, UR4, 0x2 ;  /* 0x00000004201c7c11 */ /* 0x001fc8000f8210ff */
[----:B-1----:R-:W-:-:S07]  /*17c0*/  LEA.HI.X R29, R32, UR5, R33, 0x2, P1 ;  /* 0x00000005201d7c11 */ /* 0x002fce00088f1421 */
        /* <DEDUP_REMOVED lines=12> */
.L_x_90:
[----:B------:R-:W-:Y:S05]  /*1890*/  BSYNC.RECONVERGENT B0 ;  /* 0x0000000000007941 */ /* 0x000fea0003800200 */
.L_x_89:
[----:B------:R-:W3:Y:S02]  /*18a0*/  LDCU.64 UR4, c[0x0][0x398] ;  /* 0x00007300ff0477ac */ /* 0x000ee40008000a00 */
[----:B---3--:R-:W-:-:S04]  /*18b0*/  UISETP.GE.U32.AND UP0, UPT, UR4, 0x1, UPT ;  /* 0x000000010400788c */ /* 0x008fc8000bf06070 */
[----:B------:R-:W-:-:S09]  /*18c0*/  UISETP.GE.AND.EX UP0, UPT, UR5, URZ, UPT, UP0 ;  /* 0x000000ff0500728c */ /* 0x000fd2000bf06300 */
[----:B------:R-:W-:Y:S05]  /*18d0*/  BRA.U !UP0, `(.L_x_92) ;  /* 0x0000000d08cc7547 */ /* 0x000fea000b800000 */
[----:B------:R-:W-:-:S07]  /*18e0*/  CS2R R34, SRZ ;  /* 0x0000000000227805 */ /* 0x000fce000001ff00 */
.L_x_101:
[----:B------:R-:W-:Y:S01]  /*18f0*/  BSSY.RECONVERGENT B0, `(.L_x_93) ;  /* 0x00000ec000007945 */ /* 0x000fe20003800200 */
[----:B------:R-:W-:-:S07]  /*1900*/  CS2R R36, SRZ ;  /* 0x0000000000247805 */ /* 0x000fce000001ff00 */
.L_x_100:
[----:B------:R-:W-:Y:S01]  /*1910*/  CS2R R38, SRZ ;  /* 0x0000000000267805 */ /* 0x000fe2000001ff00 */
[----:B-1----:R-:W-:Y:S01]  /*1920*/  IMAD.MOV.U32 R13, RZ, RZ, RZ ;  /* 0x000000ffff0d7224 */ /* 0x002fe200078e00ff */
[----:B------:R-:W-:Y:S06]  /*1930*/  @!P0 BRA `(.L_x_94) ;  /* 0x0000000400248947 */ /* 0x000fec0003800000 */
[----:B------:R-:W-:Y:S01]  /*1940*/  IMAD.MOV.U32 R12, RZ, RZ, R22 ;  /* 0x000000ffff0c7224 */ /* 0x000fe200078e0016 */
[----:B------:R-:W-:Y:S01]  /*1950*/  LEA R42, P2, R36, R18, 0x2 ;  /* 0x00000012242a7211 */ /* 0x000fe200078410ff */
[----:B------:R-:W-:Y:S01]  /*1960*/  IMAD.MOV.U32 R13, RZ, RZ, R23 ;  /* 0x000000ffff0d7224 */ /* 0x000fe200078e0017 */
[----:B------:R-:W-:Y:S01]  /*1970*/  BSSY.RECONVERGENT B1, `(.L_x_95) ;  /* 0x0000043000017945 */ /* 0x000fe20003800200 */
[----:B------:R-:W-:Y:S01]  /*1980*/  IMAD R28, R6, R35, RZ ;  /* 0x00000023061c7224 */ /* 0x000fe200078e02ff */
[----:B------:R-:W-:Y:S01]  /*1990*/  LEA.HI.X R41, R36, R19, R37, 0x2, P2 ;  /* 0x0000001324297211 */ /* 0x000fe200010f1425 */
[----:B------:R-:W-:-:S04]  /*19a0*/  IMAD.WIDE.U32 R12, R35, R15, R12 ;  /* 0x0000000f230c7225 */ /* 0x000fc800078e000c */
[----:B------:R-:W-:Y:S01]  /*19b0*/  IMAD R29, R34, R15, R28 ;  /* 0x0000000f221d7224 */ /* 0x000fe200078e021c */
[----:B------:R-:W-:Y:S01]  /*19c0*/  IADD3 R28, P1, PT, R12, 0x10, RZ ;  /* 0x000000100c1c7810 */ /* 0x000fe20007f3e0ff */
[----:B------:R-:W-:Y:S02]  /*19d0*/  IMAD.MOV.U32 R39, RZ, RZ, RZ ;  /* 0x000000ffff277224 */ /* 0x000fe400078e00ff */
[----:B------:R-:W-:Y:S01]  /*19e0*/  IMAD.MOV.U32 R40, RZ, RZ, R10 ;  /* 0x000000ffff287224 */ /* 0x000fe200078e000a */
[----:B------:R-:W-:Y:S01]  /*19f0*/  IADD3.X R13, PT, PT, R13, R29, RZ, P1, !PT ;  /* 0x0000001d0d0d7210 */ /* 0x000fe20000ffe4ff */
[----:B------:R-:W-:-:S08]  /*1a00*/  IMAD.MOV.U32 R38, RZ, RZ, R0 ;  /* 0x000000ffff267224 */ /* 0x000fd000078e0000 */
.L_x_96:
[C---:B--2---:R-:W-:Y:S01]  /*1a10*/  R2UR UR6, R26.reuse ;  /* 0x000000001a0672ca */ /* 0x044fe200000e0000 */
[----:B------:R-:W-:Y:S01]  /*1a20*/  IMAD.MOV.U32 R12, RZ, RZ, R28 ;  /* 0x000000ffff0c7224 */ /* 0x000fe200078e001c */
[C---:B------:R-:W-:Y:S01]  /*1a30*/  R2UR UR7, R27.reuse ;  /* 0x000000001b0772ca */ /* 0x040fe200000e0000 */
[----:B------:R-:W-:Y:S01]  /*1a40*/  IMAD.MOV.U32 R43, RZ, RZ, R41 ;  /* 0x000000ffff2b7224 */ /* 0x000fe200078e0029 */
[----:B------:R-:W-:Y:S02]  /*1a50*/  R2UR UR4, R26 ;  /* 0x000000001a0472ca */ /* 0x000fe400000e0000 */
[----:B------:R-:W-:-:S09]  /*1a60*/  R2UR UR5, R27 ;  /* 0x000000001b0572ca */ /* 0x000fd200000e0000 */
[----:B------:R-:W2:Y:S04]  /*1a70*/  LD.E R29, desc[UR6][R42.64] ;  /* 0x000000062a1d7980 */ /* 0x000ea8000c101900 */
[----:B------:R-:W2:Y:S01]  /*1a80*/  LD.E R28, desc[UR4][R12.64+-0x10] ;  /* 0xfffff0040c1c7980 */ /* 0x000ea2000c101900 */
[----:B------:R-:W-:Y:S02]  /*1a90*/  IADD3 R30, P1, PT, R42, R15, RZ ;  /* 0x0000000f2a1e7210 */ /* 0x000fe40007f3e0ff */
[C---:B------:R-:W-:Y:S02]  /*1aa0*/  R2UR UR10, R26.reuse ;  /* 0x000000001a0a72ca */ /* 0x040fe400000e0000 */
[----:B------:R-:W-:Y:S01]  /*1ab0*/  R2UR UR11, R27 ;  /* 0x000000001b0b72ca */ /* 0x000fe200000e0000 */
[----:B0-----:R-:W-:Y:S01]  /*1ac0*/  IMAD.X R31, R41, 0x1, R6, P1 ;  /* 0x00000001291f7824 */ /* 0x001fe200008e0606 */
[----:B------:R-:W-:-:S02]  /*1ad0*/  R2UR UR8, R26 ;  /* 0x000000001a0872ca */ /* 0x000fc400000e0000 */
[----:B------:R-:W-:Y:S02]  /*1ae0*/  R2UR UR9, R27 ;  /* 0x000000001b0972ca */ /* 0x000fe400000e0000 */
[----:B------:R-:W-:Y:S02]  /*1af0*/  IADD3 R44, P1, PT, R30, R15, RZ ;  /* 0x0000000f1e2c7210 */ /* 0x000fe40007f3e0ff */
[----:B------:R-:W3:Y:S03]  /*1b00*/  LD.E R30, desc[UR6][R30.64] ;  /* 0x000000061e1e7980 */ /* 0x000ee6000c101900 */
[----:B------:R-:W-:-:S05]  /*1b10*/  IMAD.X R45, R31, 0x1, R6, P1 ;  /* 0x000000011f2d7824 */ /* 0x000fca00008e0606 */
[----:B------:R-:W4:Y:S04]  /*1b20*/  LD.E R32, desc[UR10][R44.64] ;  /* 0x0000000a2c207980 */ /* 0x000f28000c101900 */
[----:B------:R-:W5:Y:S01]  /*1b30*/  LD.E R43, desc[UR8][R12.64+0x8] ;  /* 0x000008080c2b7980 */ /* 0x000f62000c101900 */
[----:B--2---:R-:W-:-:S03]  /*1b40*/  FFMA R28, R28, R29, R39 ;  /* 0x0000001d1c1c7223 */ /* 0x004fc60000000027 */
[----:B------:R-:W3:Y:S04]  /*1b50*/  LD.E R29, desc[UR4][R12.64+-0xc] ;  /* 0xfffff4040c1d7980 */ /* 0x000ee8000c101900 */
[----:B------:R-:W4:Y:S01]  /*1b60*/  LD.E R39, desc[UR8][R12.64+-0x8] ;  /* 0xfffff8080c277980 */ /* 0x000f22000c101900 */
[----:B---3--:R-:W-:-:S03]  /*1b70*/  FFMA R28, R29, R30, R28 ;  /* 0x0000001e1d1c7223 */ /* 0x008fc6000000001c */
[----:B------:R-:W2:Y:S01]  /*1b80*/  LD.E R30, desc[UR4][R12.64+-0x4] ;  /* 0xfffffc040c1e7980 */ /* 0x000ea2000c101900 */
[----:B----4-:R-:W-:Y:S01]  /*1b90*/  FFMA R39, R39, R32, R28 ;  /* 0x0000002027277223 */ /* 0x010fe2000000001c */
[-C--:B------:R-:W-:Y:S02]  /*1ba0*/  IADD3 R28, P1, PT, R44, R15.reuse, RZ ;  /* 0x0000000f2c1c7210 */ /* 0x080fe40007f3e0ff */
[----:B------:R-:W3:Y:S03]  /*1bb0*/  LD.E R44, desc[UR8][R12.64] ;  /* 0x000000080c2c7980 */ /* 0x000ee6000c101900 */
[--C-:B------:R-:W-:Y:S01]  /*1bc0*/  IMAD.X R29, R45, 0x1, R6.reuse, P1 ;  /* 0x000000012d1d7824 */ /* 0x100fe200008e0606 */
[-C--:B------:R-:W-:Y:S01]  /*1bd0*/  IADD3 R32, P1, PT, R28, R15.reuse, RZ ;  /* 0x0000000f1c207210 */ /* 0x080fe20007f3e0ff */
[----:B------:R-:W4:Y:S04]  /*1be0*/  LD.E R45, desc[UR4][R12.64+0x4] ;  /* 0x000004040c2d7980 */ /* 0x000f28000c101900 */
[----:B------:R-:W-:Y:S01]  /*1bf0*/  IMAD.X R33, R29, 0x1, R6, P1 ;  /* 0x000000011d217824 */ /* 0x000fe200008e0606 */
[----:B------:R-:W2:Y:S04]  /*1c00*/  LD.E R28, desc[UR6][R28.64] ;  /* 0x000000061c1c7980 */ /* 0x000ea8000c101900 */
[----:B------:R-:W3:Y:S01]  /*1c10*/  LD.E R31, desc[UR10][R32.64] ;  /* 0x0000000a201f7980 */ /* 0x000ee2000c101900 */
[----:B--2---:R-:W-:Y:S01]  /*1c20*/  FFMA R39, R30, R28, R39 ;  /* 0x0000001c1e277223 */ /* 0x004fe20000000027 */
[----:B------:R-:W-:-:S03]  /*1c30*/  IADD3 R30, P1, PT, R32, R15, RZ ;  /* 0x0000000f201e7210 */ /* 0x000fc60007f3e0ff */
[----:B---3--:R-:W-:Y:S02]  /*1c40*/  FFMA R39, R44, R31, R39 ;  /* 0x0000001f2c277223 */ /* 0x008fe40000000027 */
[----:B------:R-:W-:Y:S01]  /*1c50*/  IMAD.X R31, R33, 0x1, R6, P1 ;  /* 0x00000001211f7824 */ /* 0x000fe200008e0606 */
[----:B------:R-:W-:-:S04]  /*1c60*/  IADD3 R28, P1, PT, R30, R15, RZ ;  /* 0x0000000f1e1c7210 */ /* 0x000fc80007f3e0ff */
[----:B------:R-:W4:Y:S01]  /*1c70*/  LD.E R30, desc[UR6][R30.64] ;  /* 0x000000061e1e7980 */ /* 0x000f22000c101900 */
[----:B------:R-:W-:Y:S01]  /*1c80*/  IMAD.X R29, R31, 0x1, R6, P1 ;  /* 0x000000011f1d7824 */ /* 0x000fe200008e0606 */
[----:B------:R-:W-:-:S04]  /*1c90*/  IADD3 R32, P1, PT, R28, R15, RZ ;  /* 0x0000000f1c207210 */ /* 0x000fc80007f3e0ff */
[----:B------:R0:W5:Y:S01]  /*1ca0*/  LD.E R44, desc[UR10][R28.64] ;  /* 0x0000000a1c2c7980 */ /* 0x000162000c101900 */
[----:B------:R-:W-:-:S05]  /*1cb0*/  IMAD.X R33, R29, 0x1, R6, P1 ;  /* 0x000000011d217824 */ /* 0x000fca00008e0606 */
[----:B------:R-:W2:Y:S04]  /*1cc0*/  LD.E R32, desc[UR6][R32.64] ;  /* 0x0000000620207980 */ /* 0x000ea8000c101900 */
[----:B------:R1:W2:Y:S01]  /*1cd0*/  LD.E R29, desc[UR4][R12.64+0xc] ;  /* 0x00000c040c1d7980 */ /* 0x0002a2000c101900 */
[----:B------:R-:W-:-:S04]  /*1ce0*/  IADD3 R40, P1, PT, R40, -0x8, RZ ;  /* 0xfffffff828287810 */ /* 0x000fc80007f3e0ff */
[----:B------:R-:W-:Y:S02]  /*1cf0*/  IADD3.X R38, PT, PT, R38, -0x1, RZ, P1, !PT ;  /* 0xffffffff26267810 */ /* 0x000fe40000ffe4ff */
[----:B------:R-:W-:-:S04]  /*1d00*/  ISETP.NE.U32.AND P1, PT, R40, RZ, PT ;  /* 0x000000ff2800720c */ /* 0x000fc80003f25070 */
[----:B------:R-:W-:Y:S02]  /*1d10*/  ISETP.NE.AND.EX P1, PT, R38, RZ, PT, P1 ;  /* 0x000000ff2600720c */ /* 0x000fe40003f25310 */
[----:B------:R-:W-:Y:S02]  /*1d20*/  LEA R42, P2, R14, R42, 0x5 ;  /* 0x0000002a0e2a7211 */ /* 0x000fe400078428ff */
[----:B0-----:R-:W-:-:S03]  /*1d30*/  IADD3 R28, P3, PT, R12, 0x20, RZ ;  /* 0x000000200c1c7810 */ /* 0x001fc60007f7e0ff */
[----:B------:R-:W-:Y:S02]  /*1d40*/  IMAD.X R41, R41, 0x1, R4, P2 ;  /* 0x0000000129297824 */ /* 0x000fe400010e0604 */
[----:B-1----:R-:W-:Y:S02]  /*1d50*/  IMAD.X R13, RZ, RZ, R13, P3 ;  /* 0x000000ffff0d7224 */ /* 0x002fe400018e060d */
[----:B----4-:R-:W-:-:S04]  /*1d60*/  FFMA R39, R45, R30, R39 ;  /* 0x0000001e2d277223 */ /* 0x010fc80000000027 */
[----:B-----5:R-:W-:-:S04]  /*1d70*/  FFMA R44, R43, R44, R39 ;  /* 0x0000002c2b2c7223 */ /* 0x020fc80000000027 */
[----:B--2---:R-:W-:Y:S01]  /*1d80*/  FFMA R39, R29, R32, R44 ;  /* 0x000000201d277223 */ /* 0x004fe2000000002c */
[----:B------:R-:W-:Y:S06]  /*1d90*/  @P1 BRA `(.L_x_96) ;  /* 0xfffffffc001c1947 */ /* 0x000fec000383ffff */
[----:B------:R-:W-:Y:S05]  /*1da0*/  BSYNC.RECONVERGENT B1 ;  /* 0x0000000000017941 */ /* 0x000fea0003800200 */
.L_x_95:
[----:B------:R-:W-:Y:S02]  /*1db0*/  IMAD.MOV.U32 R38, RZ, RZ, R10 ;  /* 0x000000ffff267224 */ /* 0x000fe400078e000a */
[----:B------:R-:W-:-:S07]  /*1dc0*/  IMAD.MOV.U32 R13, RZ, RZ, R0 ;  /* 0x000000ffff0d7224 */ /* 0x000fce00078e0000 */
.L_x_94:
[----:B------:R-:W-:-:S04]  /*1dd0*/  ISETP.NE.U32.AND P1, PT, R8, RZ, PT ;  /* 0x000000ff0800720c */ /* 0x000fc80003f25070 */
[----:B------:R-:W-:-:S13]  /*1de0*/  ISETP.NE.AND.EX P1, PT, RZ, RZ, PT, P1 ;  /* 0x000000ffff00720c */ /* 0x000fda0003f25310 */
[----:B------:R-:W-:Y:S05]  /*1df0*/  @!P1 BRA `(.L_x_97) ;  /* 0x0000000800309947 */ /* 0x000fea0003800000 */
[----:B------:R-:W-:-:S04]  /*1e00*/  IADD3 R12, P1, PT, R8, -0x1, RZ ;  /* 0xffffffff080c7810 */ /* 0x000fc80007f3e0ff */
[----:B------:R-:W-:Y:S01]  /*1e10*/  ISETP.GE.U32.AND P2, PT, R12, 0x3, PT ;  /* 0x000000030c00780c */ /* 0x000fe20003f46070 */
[----:B------:R-:W-:Y:S01]  /*1e20*/  IMAD.X R12, RZ, RZ, -0x1, P1 ;  /* 0xffffffffff0c7424 */ /* 0x000fe200008e06ff */
[----:B------:R-:W-:-:S04]  /*1e30*/  ISETP.NE.U32.AND P1, PT, R9, RZ, PT ;  /* 0x000000ff0900720c */ /* 0x000fc80003f25070 */
[----:B------:R-:W-:Y:S02]  /*1e40*/  ISETP.GE.U32.AND.EX P2, PT, R12, RZ, PT, P2 ;  /* 0x000000ff0c00720c */ /* 0x000fe40003f46120 */
[----:B------:R-:W-:-:S11]  /*1e50*/  ISETP.NE.AND.EX P1, PT, RZ, RZ, PT, P1 ;  /* 0x000000ffff00720c */ /* 0x000fd60003f25310 */
[----:B------:R-:W-:Y:S05]  /*1e60*/  @!P2 BRA `(.L_x_98) ;  /* 0x000000040004a947 */ /* 0x000fea0003800000 */
[----:B------:R-:W1:Y:S01]  /*1e70*/  LDCU.64 UR4, c[0x0][0x398] ;  /* 0x00007300ff0477ac */ /* 0x000e620008000a00 */
[----:B------:R-:W-:Y:S01]  /*1e80*/  IMAD.MOV.U32 R12, RZ, RZ, R38 ;  /* 0x000000ffff0c7224 */ /* 0x000fe200078e0026 */
[C---:B--2---:R-:W-:Y:S02]  /*1e90*/  R2UR UR6, R26.reuse ;  /* 0x000000001a0672ca */ /* 0x044fe400000e0000 */
[C---:B------:R-:W-:Y:S02]  /*1ea0*/  R2UR UR7, R27.reuse ;  /* 0x000000001b0772ca */ /* 0x040fe400000e0000 */
[----:B------:R-:W-:Y:S02]  /*1eb0*/  R2UR UR8, R26 ;  /* 0x000000001a0872ca */ /* 0x000fe400000e0000 */
[----:B------:R-:W-:Y:S01]  /*1ec0*/  R2UR UR9, R27 ;  /* 0x000000001b0972ca */ /* 0x000fe200000e0000 */
[----:B-1----:R-:W-:Y:S02]  /*1ed0*/  IMAD R30, R34, UR4, RZ ;  /* 0x00000004221e7c24 */ /* 0x002fe4000f8e02ff */
[----:B------:R-:W-:-:S04]  /*1ee0*/  IMAD.WIDE.U32 R28, R35, UR4, R12 ;  /* 0x00000004231c7c25 */ /* 0x000fc8000f8e000c */
[----:B0-----:R-:W-:Y:S01]  /*1ef0*/  IMAD R33, R35, UR5, R30 ;  /* 0x0000000523217c24 */ /* 0x001fe2000f8e021e */
[C---:B------:R-:W-:Y:S01]  /*1f00*/  LEA R44, P2, R28.reuse, R22, 0x2 ;  /* 0x000000161c2c7211 */ /* 0x040fe200078410ff */
[----:B------:R-:W-:Y:S02]  /*1f10*/  IMAD R31, R13, UR4, RZ ;  /* 0x000000040d1f7c24 */ /* 0x000fe4000f8e02ff */
[----:B------:R-:W-:Y:S02]  /*1f20*/  IMAD.IADD R29, R29, 0x1, R33 ;  /* 0x000000011d1d7824 */ /* 0x000fe400078e0221 */
[----:B------:R-:W-:Y:S02]  /*1f30*/  IMAD.MOV.U32 R12, RZ, RZ, R36 ;  /* 0x000000ffff0c7224 */ /* 0x000fe400078e0024 */
[----:B------:R-:W-:Y:S01]  /*1f40*/  IMAD.MOV.U32 R13, RZ, RZ, R37 ;  /* 0x000000ffff0d7224 */ /* 0x000fe200078e0025 */
[----:B------:R-:W-:Y:S01]  /*1f50*/  LEA.HI.X R45, R28, R23, R29, 0x2, P2 ;  /* 0x000000171c2d7211 */ /* 0x000fe200010f141d */
[----:B------:R-:W-:-:S02]  /*1f60*/  IMAD R31, R38, UR5, R31 ;  /* 0x00000005261f7c24 */ /* 0x000fc4000f8e021f */
[----:B------:R-:W-:Y:S02]  /*1f70*/  IMAD.WIDE.U32 R28, R38, UR4, R12 ;  /* 0x00000004261c7c25 */ /* 0x000fe4000f8e000c */
[----:B------:R-:W2:Y:S02]  /*1f80*/  LD.E R44, desc[UR6][R44.64] ;  /* 0x000000062c2c7980 */ /* 0x000ea4000c101900 */
[----:B------:R-:W-:Y:S01]  /*1f90*/  IMAD.IADD R29, R29, 0x1, R31 ;  /* 0x000000011d1d7824 */ /* 0x000fe200078e021f */
[----:B------:R-:W-:-:S04]  /*1fa0*/  LEA R42, P2, R28, R18, 0x2 ;  /* 0x000000121c2a7211 */ /* 0x000fc800078410ff */
[----:B------:R-:W-:-:S05]  /*1fb0*/  LEA.HI.X R43, R28, R19, R29, 0x2, P2 ;  /* 0x000000131c2b7211 */ /* 0x000fca00010f141d */
[----:B------:R-:W2:Y:S01]  /*1fc0*/  LD.E R42, desc[UR8][R42.64] ;  /* 0x000000082a2a7980 */ /* 0x000ea2000c101900 */
[----:B------:R-:W-:-:S05]  /*1fd0*/  IADD3 R30, PT, PT, R38, 0x1, RZ ;  /* 0x00000001261e7810 */ /* 0x000fca0007ffe0ff */
[----:B------:R-:W-:-:S04]  /*1fe0*/  IMAD.WIDE.U32 R28, R30, UR4, R12 ;  /* 0x000000041e1c7c25 */ /* 0x000fc8000f8e000c */
[----:B------:R-:W-:Y:S01]  /*1ff0*/  IMAD R29, R30, UR5, R29 ;  /* 0x000000051e1d7c24 */ /* 0x000fe2000f8e021d */
[----:B------:R-:W-:Y:S01]  /*2000*/  LEA R40, P2, R28, R18, 0x2 ;  /* 0x000000121c287211 */ /* 0x000fe200078410ff */
[----:B------:R-:W-:-:S03]  /*2010*/  IMAD.MOV.U32 R31, RZ, RZ, RZ ;  /* 0x000000ffff1f7224 */ /* 0x000fc600078e00ff */
[----:B------:R-:W-:Y:S01]  /*2020*/  LEA.HI.X R41, R28, R19, R29, 0x2, P2 ;  /* 0x000000131c297211 */ /* 0x000fe200010f141d */
[----:B------:R-:W-:-:S04]  /*2030*/  IMAD.WIDE.U32 R28, R35, UR4, R30 ;  /* 0x00000004231c7c25 */ /* 0x000fc8000f8e001e */
[----:B------:R-:W-:Y:S01]  /*2040*/  IMAD.IADD R29, R33, 0x1, R29 ;  /* 0x00000001211d7824 */ /* 0x000fe200078e021d */
[----:B------:R-:W3:Y:S01]  /*2050*/  LD.E R41, desc[UR8][R40.64] ;  /* 0x0000000828297980 */ /* 0x000ee2000c101900 */
[----:B------:R-:W-:Y:S02]  /*2060*/  VIADD R30, R38, 0x2 ;  /* 0x00000002261e7836 */ /* 0x000fe40000000000 */
[----:B--2---:R-:W-:Y:S01]  /*2070*/  FFMA R39, R44, R42, R39 ;  /* 0x0000002a2c277223 */ /* 0x004fe20000000027 */
[----:B------:R-:W-:-:S04]  /*2080*/  LEA R42, P2, R28, R22, 0x2 ;  /* 0x000000161c2a7211 */ /* 0x000fc800078410ff */
[----:B------:R-:W-:Y:S01]  /*2090*/  LEA.HI.X R43, R28, R23, R29, 0x2, P2 ;  /* 0x000000171c2b7211 */ /* 0x000fe200010f141d */
[----:B------:R-:W-:-:S04]  /*20a0*/  IMAD.WIDE.U32 R28, R35, UR4, R30 ;  /* 0x00000004231c7c25 */ /* 0x000fc8000f8e001e */
[----:B------:R-:W-:Y:S01]  /*20b0*/  IMAD.IADD R29, R33, 0x1, R29 ;  /* 0x00000001211d7824 */ /* 0x000fe200078e021d */
[C---:B------:R-:W-:Y:S01]  /*20c0*/  LEA R44, P2, R28.reuse, R22, 0x2 ;  /* 0x000000161c2c7211 */ /* 0x040fe200078410ff */
[----:B------:R-:W3:Y:S03]  /*20d0*/  LD.E R42, desc[UR6][R42.64] ;  /* 0x000000062a2a7980 */ /* 0x000ee6000c101900 */
[----:B------:R-:W-:Y:S01]  /*20e0*/  LEA.HI.X R45, R28, R23, R29, 0x2, P2 ;  /* 0x000000171c2d7211 */ /* 0x000fe200010f141d */
[----:B------:R-:W-:-:S04]  /*20f0*/  IMAD.WIDE.U32 R28, R30, UR4, R12 ;  /* 0x000000041e1c7c25 */ /* 0x000fc8000f8e000c */
[----:B------:R-:W-:Y:S01]  /*2100*/  IMAD R31, R30, UR5, R29 ;  /* 0x000000051e1f7c24 */ /* 0x000fe2000f8e021d */
[----:B------:R-:W-:Y:S01]  /*2110*/  LEA R30, P2, R28, R18, 0x2 ;  /* 0x000000121c1e7211 */ /* 0x000fe200078410ff */
[----:B------:R-:W-:-:S03]  /*2120*/  IMAD.MOV.U32 R29, RZ, RZ, RZ ;  /* 0x000000ffff1d7224 */ /* 0x000fc600078e00ff */
[----:B------:R-:W-:Y:S01]  /*2130*/  LEA.HI.X R31, R28, R19, R31, 0x2, P2 ;  /* 0x000000131c1f7211 */ /* 0x000fe200010f141f */
[----:B------:R-:W-:-:S04]  /*2140*/  VIADD R28, R38, 0x3 ;  /* 0x00000003261c7836 */ /* 0x000fc80000000000 */
[----:B------:R0:W2:Y:S01]  /*2150*/  LD.E R40, desc[UR8][R30.64] ;  /* 0x000000081e287980 */ /* 0x0000a2000c101900 */
[----:B------:R-:W-:-:S04]  /*2160*/  IMAD.WIDE.U32 R12, R28, UR4, R12 ;  /* 0x000000041c0c7c25 */ /* 0x000fc8000f8e000c */
[----:B------:R-:W-:Y:S02]  /*2170*/  IMAD R13, R28, UR5, R13 ;  /* 0x000000051c0d7c24 */ /* 0x000fe4000f8e020d */
[----:B0-----:R-:W-:Y:S01]  /*2180*/  IMAD.WIDE.U32 R30, R35, UR4, R28 ;  /* 0x00000004231e7c25 */ /* 0x001fe2000f8e001c */
[----:B------:R-:W-:Y:S01]  /*2190*/  R2UR UR4, R26 ;  /* 0x000000001a0472ca */ /* 0x000fe200000e0000 */
[----:B------:R-:W2:Y:S02]  /*21a0*/  LD.E R29, desc[UR6][R44.64] ;  /* 0x000000062c1d7980 */ /* 0x000ea4000c101900 */
[----:B------:R-:W-:Y:S01]  /*21b0*/  IMAD.IADD R33, R33, 0x1, R31 ;  /* 0x0000000121217824 */ /* 0x000fe200078e021f */
[C---:B------:R-:W-:Y:S02]  /*21c0*/  LEA R32, P2, R30.reuse, R22, 0x2 ;  /* 0x000000161e207211 */ /* 0x040fe400078410ff */
[----:B------:R-:W-:Y:S02]  /*21d0*/  R2UR UR5, R27 ;  /* 0x000000001b0572ca */ /* 0x000fe400000e0000 */
[----:B------:R-:W-:-:S02]  /*21e0*/  LEA.HI.X R33, R30, R23, R33, 0x2, P2 ;  /* 0x000000171e217211 */ /* 0x000fc400010f1421 */
[----:B------:R-:W-:-:S04]  /*21f0*/  LEA R30, P2, R12, R18, 0x2 ;  /* 0x000000120c1e7211 */ /* 0x000fc800078410ff */
[----:B------:R-:W-:-:S05]  /*2200*/  LEA.HI.X R31, R12, R19, R13, 0x2, P2 ;  /* 0x000000130c1f7211 */ /* 0x000fca00010f140d */
[----:B------:R-:W4:Y:S04]  /*2210*/  LD.E R30, desc[UR6][R30.64] ;  /* 0x000000061e1e7980 */ /* 0x000f28000c101900 */
[----:B------:R-:W4:Y:S01]  /*2220*/  LD.E R32, desc[UR4][R32.64] ;  /* 0x0000000420207980 */ /* 0x000f22000c101900 */
[----:B------:R-:W-:Y:S02]  /*2230*/  IMAD.MOV.U32 R13, RZ, RZ, RZ ;  /* 0x000000ffff0d7224 */ /* 0x000fe400078e00ff */
[----:B------:R-:W-:Y:S02]  /*2240*/  VIADD R38, R38, 0x4 ;  /* 0x0000000426267836 */ /* 0x000fe40000000000 */
[----:B---3--:R-:W-:-:S04]  /*2250*/  FFMA R42, R42, R41, R39 ;  /* 0x000000292a2a7223 */ /* 0x008fc80000000027 */
[----:B--2---:R-:W-:-:S04]  /*2260*/  FFMA R29, R29, R40, R42 ;  /* 0x000000281d1d7223 */ /* 0x004fc8000000002a */
[----:B----4-:R-:W-:-:S07]  /*2270*/  FFMA R39, R32, R30, R29 ;  /* 0x0000001e20277223 */ /* 0x010fce000000001d */
.L_x_98:
[----:B------:R-:W-:Y:S05]  /*2280*/  @!P1 BRA `(.L_x_97) ;  /* 0x00000004000c9947 */ /* 0x000fea0003800000 */
[----:B------:R-:W1:Y:S01]  /*2290*/  LDCU UR6, c[0x0][0x398] ;  /* 0x00007300ff0677ac */ /* 0x000e620008000800 */
[----:B------:R-:W-:-:S04]  /*22a0*/  ISETP.NE.U32.AND P1, PT, R9, 0x1, PT ;  /* 0x000000010900780c */ /* 0x000fc80003f25070 */
[----:B------:R-:W-:Y:S01]  /*22b0*/  ISETP.NE.AND.EX P1, PT, RZ, RZ, PT, P1 ;  /* 0x000000ffff00720c */ /* 0x000fe20003f25310 */
[----:B-1----:R-:W-:-:S12]  /*22c0*/  ULOP3.LUT UP0, URZ, UR6, 0x1, URZ, 0xc0, !UPT ;  /* 0x0000000106ff7892 */ /* 0x002fd8000f80c0ff */
[----:B------:R-:W-:Y:S05]  /*22d0*/  @!P1 BRA `(.L_x_99) ;  /* 0x0000000000a09947 */ /* 0x000fea0003800000 */
[----:B------:R-:W0:Y:S01]  /*22e0*/  LDCU.64 UR4, c[0x0][0x398] ;  /* 0x00007300ff0477ac */ /* 0x000e220008000a00 */
[----:B------:R-:W-:Y:S01]  /*22f0*/  IMAD.MOV.U32 R12, RZ, RZ, R38 ;  /* 0x000000ffff0c7224 */ /* 0x000fe200078e0026 */
[C---:B--2---:R-:W-:Y:S02]  /*2300*/  R2UR UR8, R26.reuse ;  /* 0x000000001a0872ca */ /* 0x044fe400000e0000 */
[C---:B------:R-:W-:Y:S02]  /*2310*/  R2UR UR9, R27.reuse ;  /* 0x000000001b0972ca */ /* 0x040fe400000e0000 */
[C---:B------:R-:W-:Y:S02]  /*2320*/  R2UR UR10, R26.reuse ;  /* 0x000000001a0a72ca */ /* 0x040fe400000e0000 */
[----:B------:R-:W-:Y:S02]  /*2330*/  R2UR UR11, R27 ;  /* 0x000000001b0b72ca */ /* 0x000fe400000e0000 */
[----:B------:R-:W-:-:S02]  /*2340*/  R2UR UR12, R26 ;  /* 0x000000001a0c72ca */ /* 0x000fc400000e0000 */
[----:B------:R-:W-:Y:S01]  /*2350*/  R2UR UR13, R27 ;  /* 0x000000001b0d72ca */ /* 0x000fe200000e0000 */
        /* <DEDUP_REMOVED lines=10> */
[----:B------:R-:W-:Y:S02]  /*2400*/  VIADD R30, R38, 0x1 ;  /* 0x00000001261e7836 */ /* 0x000fe40000000000 */
[----:B------:R-:W-:Y:S01]  /*2410*/  IMAD.MOV.U32 R31, RZ, RZ, RZ ;  /* 0x000000ffff1f7224 */ /* 0x000fe200078e00ff */
[----:B------:R-:W2:Y:S01]  /*2420*/  LD.E R32, desc[UR10][R32.64] ;  /* 0x0000000a20207980 */ /* 0x000ea2000c101900 */
[----:B------:R-:W-:Y:S02]  /*2430*/  IMAD.IADD R13, R13, 0x1, R43 ;  /* 0x000000010d0d7824 */ /* 0x000fe400078e022b */
[----:B------:R-:W-:-:S03]  /*2440*/  IMAD.WIDE.U32 R28, R35, UR4, R30 ;  /* 0x00000004231c7c25 */ /* 0x000fc6000f8e001e */
[----:B------:R-:W-:Y:S01]  /*2450*/  LEA.HI.X R41, R12, R23, R13, 0x2, P1 ;  /* 0x000000170c297211 */ /* 0x000fe200008f140d */
[----:B------:R-:W-:Y:S01]  /*2460*/  IMAD.IADD R43, R43, 0x1, R29 ;  /* 0x000000012b2b7824 */ /* 0x000fe200078e021d */
[----:B------:R-:W-:-:S03]  /*2470*/  LEA R12, P1, R28, R22, 0x2 ;  /* 0x000000161c0c7211 */ /* 0x000fc600078210ff */
[----:B------:R-:W2:Y:S01]  /*2480*/  LD.E R40, desc[UR8][R40.64] ;  /* 0x0000000828287980 */ /* 0x000ea2000c101900 */
[----:B------:R-:W-:Y:S01]  /*2490*/  LEA.HI.X R13, R28, R23, R43, 0x2, P1 ;  /* 0x000000171c0d7211 */ /* 0x000fe200008f142b */
[----:B------:R-:W-:Y:S01]  /*24a0*/  IMAD.WIDE.U32 R28, R30, UR4, R36 ;  /* 0x000000041e1c7c25 */ /* 0x000fe2000f8e0024 */
[----:B------:R-:W-:-:S03]  /*24b0*/  R2UR UR4, R26 ;  /* 0x000000001a0472ca */ /* 0x000fc600000e0000 */
[----:B------:R-:W-:Y:S01]  /*24c0*/  IMAD R31, R30, UR5, R29 ;  /* 0x000000051e1f7c24 */ /* 0x000fe2000f8e021d */
[----:B------:R-:W-:Y:S02]  /*24d0*/  R2UR UR5, R27 ;  /* 0x000000001b0572ca */ /* 0x000fe400000e0000 */
[----:B------:R-:W-:-:S04]  /*24e0*/  LEA R30, P1, R28, R18, 0x2 ;  /* 0x000000121c1e7211 */ /* 0x000fc800078210ff */
[----:B------:R-:W-:-:S05]  /*24f0*/  LEA.HI.X R31, R28, R19, R31, 0x2, P1 ;  /* 0x000000131c1f7211 */ /* 0x000fca00008f141f */
[----:B------:R-:W3:Y:S04]  /*2500*/  LD.E R30, desc[UR12][R30.64] ;  /* 0x0000000c1e1e7980 */ /* 0x000ee8000c101900 */
[----:B------:R0:W3:Y:S01]  /*2510*/  LD.E R12, desc[UR4][R12.64] ;  /* 0x000000040c0c7980 */ /* 0x0000e2000c101900 */
[----:B------:R-:W-:Y:S02]  /*2520*/  VIADD R38, R38, 0x2 ;  /* 0x0000000226267836 */ /* 0x000fe40000000000 */
[----:B0-----:R-:W-:Y:S02]  /*2530*/  IMAD.MOV.U32 R13, RZ, RZ, RZ ;  /* 0x000000ffff0d7224 */ /* 0x001fe400078e00ff */
[----:B--2---:R-:W-:-:S04]  /*2540*/  FFMA R39, R40, R32, R39 ;  /* 0x0000002028277223 */ /* 0x004fc80000000027 */
[----:B---3--:R-:W-:-:S07]  /*2550*/  FFMA R39, R12, R30, R39 ;  /* 0x0000001e0c277223 */ /* 0x008fce0000000027 */
.L_x_99:
[----:B------:R-:W-:Y:S05]  /*2560*/  BRA.U !UP0, `(.L_x_97) ;  /* 0x0000000108547547 */ /* 0x000fea000b800000 */
[----:B------:R-:W1:Y:S01]  /*2570*/  LDCU UR4, c[0x0][0x39c] ;  /* 0x00007380ff0477ac */ /* 0x000e620008000800 */
[----:B------:R-:W-:Y:S01]  /*2580*/  IMAD R28, R34, UR6, RZ ;  /* 0x00000006221c7c24 */ /* 0x000fe2000f8e02ff */
[C---:B--2---:R-:W-:Y:S01]  /*2590*/  R2UR UR5, R27.reuse ;  /* 0x000000001b0572ca */ /* 0x044fe200000e0000 */
[----:B------:R-:W-:Y:S01]  /*25a0*/  IMAD.MOV.U32 R12, RZ, RZ, R38 ;  /* 0x000000ffff0c7224 */ /* 0x000fe200078e0026 */
[----:B------:R-:W-:Y:S01]  /*25b0*/  R2UR UR7, R27 ;  /* 0x000000001b0772ca */ /* 0x000fe200000e0000 */
[----:B------:R-:W-:Y:S02]  /*25c0*/  IMAD R29, R13, UR6, RZ ;  /* 0x000000060d1d7c24 */ /* 0x000fe4000f8e02ff */
[----:B------:R-:W-:-:S04]  /*25d0*/  IMAD.WIDE.U32 R12, R35, UR6, R12 ;  /* 0x00000006230c7c25 */ /* 0x000fc8000f8e000c */
[----:B0-----:R-:W-:Y:S01]  /*25e0*/  IMAD.WIDE.U32 R30, R38, UR6, R36 ;  /* 0x00000006261e7c25 */ /* 0x001fe2000f8e0024 */
[----:B------:R-:W-:Y:S02]  /*25f0*/  R2UR UR6, R26 ;  /* 0x000000001a0672ca */ /* 0x000fe400000e0000 */
[----:B------:R-:W-:Y:S01]  /*2600*/  LEA R32, P1, R12, R22, 0x2 ;  /* 0x000000160c207211 */ /* 0x000fe200078210ff */
[----:B-1----:R-:W-:Y:S01]  /*2610*/  IMAD R41, R35, UR4, R28 ;  /* 0x0000000423297c24 */ /* 0x002fe2000f8e021c */
[----:B------:R-:W-:Y:S01]  /*2620*/  LEA R28, P2, R30, R18, 0x2 ;  /* 0x000000121e1c7211 */ /* 0x000fe200078410ff */
[----:B------:R-:W-:Y:S01]  /*2630*/  IMAD R33, R38, UR4, R29 ;  /* 0x0000000426217c24 */ /* 0x000fe2000f8e021d */
[----:B------:R-:W-:Y:S01]  /*2640*/  R2UR UR4, R26 ;  /* 0x000000001a0472ca */ /* 0x000fe200000e0000 */
[----:B------:R-:W-:Y:S02]  /*2650*/  IMAD.IADD R29, R41, 0x1, R13 ;  /* 0x00000001291d7824 */ /* 0x000fe400078e020d */
[----:B------:R-:W-:-:S03]  /*2660*/  IMAD.IADD R13, R31, 0x1, R33 ;  /* 0x000000011f0d7824 */ /* 0x000fc600078e0221 */
[----:B------:R-:W-:Y:S02]  /*2670*/  LEA.HI.X R33, R12, R23, R29, 0x2, P1 ;  /* 0x000000170c217211 */ /* 0x000fe400008f141d */
[----:B------:R-:W-:-:S05]  /*2680*/  LEA.HI.X R29, R30, R19, R13, 0x2, P2 ;  /* 0x000000131e1d7211 */ /* 0x000fca00010f140d */
[----:B------:R-:W2:Y:S04]  /*2690*/  LD.E R32, desc[UR4][R32.64] ;  /* 0x0000000420207980 */ /* 0x000ea8000c101900 */
[----:B------:R-:W2:Y:S02]  /*26a0*/  LD.E R28, desc[UR6][R28.64] ;  /* 0x000000061c1c7980 */ /* 0x000ea4000c101900 */
[----:B--2---:R-:W-:-:S07]  /*26b0*/  FFMA R39, R32, R28, R39 ;  /* 0x0000001c20277223 */ /* 0x004fce0000000027 */
.L_x_97:
[----:B------:R-:W1:Y:S01]  /*26c0*/  LDC.64 R12, c[0x0][0x398] ;  /* 0x0000e600ff0c7b82 */ /* 0x000e620000000a00 */
[----:B--2---:R-:W-:Y:S02]  /*26d0*/  R2UR UR4, R26 ;  /* 0x000000001a0472ca */ /* 0x004fe400000e0000 */
[----:B------:R-:W-:Y:S01]  /*26e0*/  R2UR UR5, R27 ;  /* 0x000000001b0572ca */ /* 0x000fe200000e0000 */
[-C--:B-1----:R-:W-:Y:S02]  /*26f0*/  IMAD R28, R34, R12.reuse, RZ ;  /* 0x0000000c221c7224 */ /* 0x082fe400078e02ff */
[----:B0-----:R-:W-:-:S04]  /*2700*/  IMAD.WIDE.U32 R30, R35, R12, R36 ;  /* 0x0000000c231e7225 */ /* 0x001fc800078e0024 */
[----:B------:R-:W-:Y:S01]  /*2710*/  IMAD R29, R35, R13, R28 ;  /* 0x0000000d231d7224 */ /* 0x000fe200078e021c */
[----:B------:R-:W-:-:S03]  /*2720*/  LEA R28, P1, R30, R16, 0x2 ;  /* 0x000000101e1c7211 */ /* 0x000fc600078210ff */
[----:B------:R-:W-:-:S05]  /*2730*/  IMAD.IADD R29, R29, 0x1, R31 ;  /* 0x000000011d1d7824 */ /* 0x000fca00078e021f */
[----:B------:R-:W-:Y:S02]  /*2740*/  LEA.HI.X R29, R30, R17, R29, 0x2, P1 ;  /* 0x000000111e1d7211 */ /* 0x000fe400008f141d */
[----:B------:R-:W-:-:S03]  /*2750*/  IADD3 R36, P1, PT, R36, 0x1, RZ ;  /* 0x0000000124247810 */ /* 0x000fc60007f3e0ff */
[----:B------:R3:W-:Y:S01]  /*2760*/  ST.E desc[UR4][R28.64], R39 ;  /* 0x000000271c007985 */ /* 0x0007e2000c101904 */
[----:B------:R-:W-:Y:S02]  /*2770*/  IADD3.X R37, PT, PT, RZ, R37, RZ, P1, !PT ;  /* 0x00000025ff257210 */ /* 0x000fe40000ffe4ff */
[----:B------:R-:W-:-:S04]  /*2780*/  ISETP.GE.U32.AND P1, PT, R36, R12, PT ;  /* 0x0000000c2400720c */ /* 0x000fc80003f26070 */
[----:B------:R-:W-:-:S13]  /*2790*/  ISETP.GE.U32.AND.EX P1, PT, R37, R13, PT, P1 ;  /* 0x0000000d2500720c */ /* 0x000fda0003f26110 */
[----:B---3--:R-:W-:Y:S05]  /*27a0*/  @!P1 BRA `(.L_x_100) ;  /* 0xfffffff000589947 */ /* 0x008fea000383ffff */
[----:B------:R-:W-:Y:S05]  /*27b0*/  BSYNC.RECONVERGENT B0 ;  /* 0x0000000000007941 */ /* 0x000fea0003800200 */
.L_x_93:
[----:B------:R-:W-:-:S04]  /*27c0*/  IADD3 R35, P2, PT, R35, 0x1, RZ ;  /* 0x0000000123237810 */ /* 0x000fc80007f5e0ff */
[----:B------:R-:W-:Y:S01]  /*27d0*/  ISETP.GE.U32.AND P1, PT, R35, R12, PT ;  /* 0x0000000c2300720c */ /* 0x000fe20003f26070 */
[----:B------:R-:W-:-:S05]  /*27e0*/  IMAD.X R34, RZ, RZ, R34, P2 ;  /* 0x000000ffff227224 */ /* 0x000fca00010e0622 */
[----:B------:R-:W-:-:S13]  /*27f0*/  ISETP.GE.AND.EX P1, PT, R34, R13, PT, P1 ;  /* 0x0000000d2200720c */ /* 0x000fda0003f26310 */
[----:B------:R-:W-:Y:S05]  /*2800*/  @!P1 BRA `(.L_x_101) ;  /* 0xfffffff000389947 */ /* 0x000fea000383ffff */
.L_x_92:
[----:B------:R-:W1:Y:S02]  /*2810*/  S2UR UR4, SR_CTAID.X ;  /* 0x00000000000479c3 */ /* 0x000e640000002500 */
[----:B-1----:R-:W-:Y:S01]  /*2820*/  IMAD.U32 R13, RZ, RZ, UR4 ;  /* 0x00000004ff0d7e24 */ /* 0x002fe2000f8e00ff */
[----:B------:R-:W-:Y:S05]  /*2830*/  WARPSYNC.ALL ;  /* 0x0000000000007948 */ /* 0x000fea0003800000 */
[----:B0-----:R-:W-:Y:S01]  /*2840*/  IMAD R32, R24, R13, RZ ;  /* 0x0000000d18207224 */ /* 0x001fe200078e02ff */
[----:B------:R-:W-:Y:S04]  /*2850*/  BAR.SYNC.DEFER_BLOCKING 0x0 ;  /* 0x0000000000007b1d */ /* 0x000fe80000010000 */
[----:B------:R-:W-:-:S02]  /*2860*/  ISETP.GT.U32.AND P1, PT, R3, R32, PT ;  /* 0x000000200300720c */ /* 0x000fc40003f24070 */
[----:B------:R-:W-:-:S04]  /*2870*/  SHF.R.S32.HI R34, RZ, 0x1f, R32 ;  /* 0x0000001fff227819 */ /* 0x000fc80000011420 */
[----:B------:R-:W-:-:S13]  /*2880*/  ISETP.GT.AND.EX P1, PT, R11, R34, PT, P1 ;  /* 0x000000220b00720c */ /* 0x000fda0003f24310 */
[----:B------:R-:W-:Y:S05]  /*2890*/  @!P1 BRA `(.L_x_102) ;  /* 0x0000000000449947 */ /* 0x000fea0003800000 */
[----:B------:R-:W-:Y:S02]  /*28a0*/  IMAD R12, R13, R24, RZ ;  /* 0x000000180d0c7224 */ /* 0x000fe400078e02ff */
[----:B------:R-:W-:-:S07]  /*28b0*/  IMAD.MOV.U32 R33, RZ, RZ, RZ ;  /* 0x000000ffff217224 */ /* 0x000fce00078e00ff */
.L_x_103:
[----:B--2---:R-:W-:Y:S01]  /*28c0*/  R2UR UR4, R26 ;  /* 0x000000001a0472ca */ /* 0x004fe200000e0000 */
[----:B0-----:R-:W-:Y:S01]  /*28d0*/  IMAD.WIDE.U32 R30, R33, 0x4, R16 ;  /* 0x00000004211e7825 */ /* 0x001fe200078e0010 */
[----:B------:R-:W-:Y:S01]  /*28e0*/  R2UR UR5, R27 ;  /* 0x000000001b0572ca */ /* 0x000fe200000e0000 */
[----:B------:R-:W0:-:S12]  /*28f0*/  LDC.64 R28, c[0x0][0x388] ;  /* 0x0000e200ff1c7b82 */ /* 0x000e180000000a00 */
[----:B------:R-:W2:Y:S01]  /*2900*/  LD.E R31, desc[UR4][R30.64] ;  /* 0x000000041e1f7980 */ /* 0x000ea2000c101900 */
[----:B------:R-:W-:Y:S01]  /*2910*/  VIADD R33, R33, 0x1 ;  /* 0x0000000121217836 */ /* 0x000fe20000000000 */
[----:B0-----:R-:W-:-:S04]  /*2920*/  LEA R28, P1, R32, R28, 0x2 ;  /* 0x0000001c201c7211 */ /* 0x001fc800078210ff */
[----:B------:R-:W-:Y:S01]  /*2930*/  LEA.HI.X R29, R32, R29, R34, 0x2, P1 ;  /* 0x0000001d201d7211 */ /* 0x000fe200008f1422 */
[----:B------:R-:W-:-:S04]  /*2940*/  VIADD R32, R12, 0x1 ;  /* 0x000000010c207836 */ /* 0x000fc80000000000 */
[--C-:B------:R-:W-:Y:S01]  /*2950*/  IMAD.MOV.U32 R12, RZ, RZ, R32.reuse ;  /* 0x000000ffff0c7224 */ /* 0x100fe200078e0020 */
[----:B------:R-:W-:Y:S02]  /*2960*/  ISETP.GT.U32.AND P1, PT, R3, R32, PT ;  /* 0x000000200300720c */ /* 0x000fe40003f24070 */
[----:B------:R-:W-:-:S04]  /*2970*/  SHF.R.S32.HI R34, RZ, 0x1f, R32 ;  /* 0x0000001fff227819 */ /* 0x000fc80000011420 */
[----:B------:R-:W-:Y:S01]  /*2980*/  ISETP.GT.AND.EX P1, PT, R11, R34, PT, P1 ;  /* 0x000000220b00720c */ /* 0x000fe20003f24310 */
[----:B--2---:R0:W-:-:S12]  /*2990*/  STG.E desc[UR4][R28.64], R31 ;  /* 0x0000001f1c007986 */ /* 0x0041d8000c101904 */
[----:B------:R-:W-:Y:S05]  /*29a0*/  @P1 BRA `(.L_x_103) ;  /* 0xfffffffc00c41947 */ /* 0x000fea000383ffff */
.L_x_102:
[----:B------:R-:W-:-:S05]  /*29b0*/  IADD3 R5, P1, PT, R5, 0x1, RZ ;  /* 0x0000000105057810 */ /* 0x000fca0007f3e0ff */
[----:B------:R-:W-:Y:S01]  /*29c0*/  IMAD.X R7, RZ, RZ, R7, P1 ;  /* 0x000000ffff077224 */ /* 0x000fe200008e0607 */
[----:B------:R-:W-:-:S04]  /*29d0*/  ISETP.GT.U32.AND P1, PT, R20, R5, PT ;  /* 0x000000051400720c */ /* 0x000fc80003f24070 */
[----:B------:R-:W-:-:S13]  /*29e0*/  ISETP.GT.AND.EX P1, PT, R21, R7, PT, P1 ;  /* 0x000000071500720c */ /* 0x000fda0003f24310 */
[----:B------:R-:W-:Y:S05]  /*29f0*/  @P1 BRA `(.L_x_104) ;  /* 0xffffffe800a01947 */ /* 0x000fea000383ffff */
[----:B------:R-:W-:Y:S05]  /*2a00*/  EXIT ;  /* 0x000000000000794d */ /* 0x000fea0003800000 */
        .weak           $__internal_1_$__cuda_sm20_div_s64
        .type           $__internal_1_$__cuda_sm20_div_s64,@function
        .size           $__internal_1_$__cuda_sm20_div_s64,($__internal_2_$__cuda_sm20_rem_s64 - $__internal_1_$__cuda_sm20_div_s64)
$__internal_1_$__cuda_sm20_div_s64:
[----:B------:R-:W-:Y:S01]  /*2a10*/  IMAD.MOV.U32 R10, RZ, RZ, R0 ;  /* 0x000000ffff0a7224 */ /* 0x000fe200078e0000 */
[----:B------:R-:W0:Y:S01]  /*2a20*/  LDCU.64 UR4, c[0x0][0x390] ;  /* 0x00007200ff0477ac */ /* 0x000e220008000a00 */
[----:B------:R-:W-:-:S04]  /*2a30*/  IMAD.MOV.U32 R11, RZ, RZ, RZ ;  /* 0x000000ffff0b7224 */ /* 0x000fc800078e00ff */
[----:B------:R-:W1:Y:S08]  /*2a40*/  I2F.U64.RP R3, R10 ;  /* 0x0000000a00037312 */ /* 0x000e700000309000 */
[----:B-1----:R-:W1:Y:S02]  /*2a50*/  MUFU.RCP R3, R3 ;  /* 0x0000000300037308 */ /* 0x002e640000001000 */
[----:B-1----:R-:W-:-:S06]  /*2a60*/  VIADD R6, R3, 0x1ffffffe ;  /* 0x1ffffffe03067836 */ /* 0x002fcc0000000000 */
[----:B------:R-:W1:Y:S02]  /*2a70*/  F2I.U64.TRUNC R6, R6 ;  /* 0x0000000600067311 */ /* 0x000e64000020d800 */
[----:B-1----:R-:W-:-:S04]  /*2a80*/  IMAD.WIDE.U32 R8, R6, R0, RZ ;  /* 0x0000000006087225 */ /* 0x002fc800078e00ff */
[----:B------:R-:W-:Y:S01]  /*2a90*/  IMAD R9, R7, R0, R9 ;  /* 0x0000000007097224 */ /* 0x000fe200078e0209 */
[----:B------:R-:W-:-:S05]  /*2aa0*/  IADD3 R5, P0, PT, RZ, -R8, RZ ;  /* 0x80000008ff057210 */ /* 0x000fca0007f1e0ff */
        /* <DEDUP_REMOVED lines=8> */
[----:B------:R-:W-:Y:S02]  /*2b30*/  IADD3 R9, P2, PT, R11, R8, RZ ;  /* 0x000000080b097210 */ /* 0x000fe40007f5e0ff */
[----:B0-----:R-:W-:Y:S02]  /*2b40*/  IADD3 R11, P4, PT, RZ, -UR4, RZ ;  /* 0x80000004ff0b7c10 */ /* 0x001fe4000ff9e0ff */
[----:B------:R-:W-:Y:S01]  /*2b50*/  IADD3.X R3, PT, PT, RZ, RZ, R3, P2, P1 ;  /* 0x000000ffff037210 */ /* 0x000fe200017e2403 */
[----:B------:R-:W-:Y:S01]  /*2b60*/  IMAD.WIDE.U32 R6, R9, R0, RZ ;  /* 0x0000000009067225 */ /* 0x000fe200078e00ff */
[----:B------:R-:W-:-:S03]  /*2b70*/  ISETP.LE.AND P1, PT, RZ, UR5, PT ;  /* 0x00000005ff007c0c */ /* 0x000fc6000bf23270 */
[----:B------:R-:W-:Y:S01]  /*2b80*/  IMAD.X R10, RZ, RZ, ~UR5, P4 ;  /* 0x80000005ff0a7e24 */ /* 0x000fe2000a0e06ff */
[----:B------:R-:W-:Y:S01]  /*2b90*/  IADD3 R5, P0, PT, RZ, -R6, RZ ;  /* 0x80000006ff057210 */ /* 0x000fe20007f1e0ff */
[----:B------:R-:W-:Y:S01]  /*2ba0*/  IMAD R6, R3, R0, R7 ;  /* 0x0000000003067224 */ /* 0x000fe200078e0207 */
[----:B------:R-:W-:Y:S01]  /*2bb0*/  SEL R11, R11, UR4, !P1 ;  /* 0x000000040b0b7c07 */ /* 0x000fe2000c800000 */
[----:B------:R-:W-:Y:S01]  /*2bc0*/  IMAD.MOV.U32 R7, RZ, RZ, RZ ;  /* 0x000000ffff077224 */ /* 0x000fe200078e00ff */
[----:B------:R-:W-:Y:S01]  /*2bd0*/  SEL R10, R10, UR5, !P1 ;  /* 0x000000050a0a7c07 */ /* 0x000fe2000c800000 */
[----:B------:R-:W-:-:S04]  /*2be0*/  IMAD.HI.U32 R8, R9, R5, RZ ;  /* 0x0000000509087227 */ /* 0x000fc800078e00ff */
[----:B------:R-:W-:-:S04]  /*2bf0*/  IMAD.X R6, RZ, RZ, ~R6, P0 ;  /* 0x000000ffff067224 */ /* 0x000fc800000e0e06 */
[----:B------:R-:W-:-:S04]  /*2c00*/  IMAD.WIDE.U32 R8, P0, R9, R6, R8 ;  /* 0x0000000609087225 */ /* 0x000fc80007800008 */
[----:B------:R-:W-:-:S04]  /*2c10*/  IMAD.HI.U32 R5, P2, R3, R5, R8 ;  /* 0x0000000503057227 */ /* 0x000fc80007840008 */
[CC--:B------:R-:W-:Y:S02]  /*2c20*/  IMAD R8, R3.reuse, R6.reuse, RZ ;  /* 0x0000000603087224 */ /* 0x0c0fe400078e02ff */
[----:B------:R-:W-:-:S03]  /*2c30*/  IMAD.HI.U32 R6, R3, R6, RZ ;  /* 0x0000000603067227 */ /* 0x000fc600078e00ff */
[----:B------:R-:W-:Y:S01]  /*2c40*/  IADD3 R5, P3, PT, R8, R5, RZ ;  /* 0x0000000508057210 */ /* 0x000fe20007f7e0ff */
[----:B------:R-:W-:-:S04]  /*2c50*/  IMAD.X R3, R6, 0x1, R3, P0 ;  /* 0x0000000106037824 */ /* 0x000fc800000e0603 */
[----:B------:R-:W-:Y:S01]  /*2c60*/  IMAD.HI.U32 R6, R5, R11, RZ ;  /* 0x0000000b05067227 */ /* 0x000fe200078e00ff */
[----:B------:R-:W-:-:S03]  /*2c70*/  IADD3.X R3, PT, PT, RZ, RZ, R3, P3, P2 ;  /* 0x000000ffff037210 */ /* 0x000fc60001fe4403 */
[----:B------:R-:W-:-:S04]  /*2c80*/  IMAD.WIDE.U32 R6, R5, R10, R6 ;  /* 0x0000000a05067225 */ /* 0x000fc800078e0006 */
[C---:B------:R-:W-:Y:S02]  /*2c90*/  IMAD R8, R3.reuse, R10, RZ ;  /* 0x0000000a03087224 */ /* 0x040fe400078e02ff */
[----:B------:R-:W-:-:S04]  /*2ca0*/  IMAD.HI.U32 R5, P0, R3, R11, R6 ;  /* 0x0000000b03057227 */ /* 0x000fc80007800006 */
[----:B------:R-:W-:Y:S01]  /*2cb0*/  IMAD.HI.U32 R3, R3, R10, RZ ;  /* 0x0000000a03037227 */ /* 0x000fe200078e00ff */
[----:B------:R-:W-:-:S03]  /*2cc0*/  IADD3 R5, P2, PT, R8, R5, RZ ;  /* 0x0000000508057210 */ /* 0x000fc60007f5e0ff */
[----:B------:R-:W-:Y:S02]  /*2cd0*/  IMAD.X R3, RZ, RZ, R3, P0 ;  /* 0x000000ffff037224 */ /* 0x000fe400000e0603 */
[----:B------:R-:W-:-:S04]  /*2ce0*/  IMAD.WIDE.U32 R6, R5, R0, RZ ;  /* 0x0000000005067225 */ /* 0x000fc800078e00ff */
[----:B------:R-:W-:Y:S01]  /*2cf0*/  IMAD.X R3, RZ, RZ, R3, P2 ;  /* 0x000000ffff037224 */ /* 0x000fe200010e0603 */
[----:B------:R-:W-:Y:S02]  /*2d00*/  IADD3 R11, P0, PT, -R6, R11, RZ ;  /* 0x0000000b060b7210 */ /* 0x000fe40007f1e1ff */
[----:B------:R-:W-:Y:S01]  /*2d10*/  IADD3 R6, P3, PT, R5, 0x1, RZ ;  /* 0x0000000105067810 */ /* 0x000fe20007f7e0ff */
[----:B------:R-:W-:-:S04]  /*2d20*/  IMAD R7, R3, R0, R7 ;  /* 0x0000000003077224 */ /* 0x000fc800078e0207 */
[----:B------:R-:W-:Y:S01]  /*2d30*/  IMAD.X R10, R10, 0x1, ~R7, P0 ;  /* 0x000000010a0a7824 */ /* 0x000fe200000e0e07 */
[----:B------:R-:W-:Y:S01]  /*2d40*/  ISETP.GE.U32.AND P0, PT, R11, R0, PT ;  /* 0x000000000b00720c */ /* 0x000fe20003f06070 */
[----:B------:R-:W-:Y:S01]  /*2d50*/  IMAD.X R8, RZ, RZ, R3, P3 ;  /* 0x000000ffff087224 */ /* 0x000fe200018e0603 */
[-C--:B------:R-:W-:Y:S02]  /*2d60*/  IADD3 R7, P2, PT, -R0, R11.reuse, RZ ;  /* 0x0000000b00077210 */ /* 0x080fe40007f5e1ff */
[C---:B------:R-:W-:Y:S02]  /*2d70*/  ISETP.GE.U32.AND.EX P0, PT, R10.reuse, RZ, PT, P0 ;  /* 0x000000ff0a00720c */ /* 0x040fe40003f06100 */
[----:B------:R-:W-:Y:S02]  /*2d80*/  IADD3.X R9, PT, PT, R10, -0x1, RZ, P2, !PT ;  /* 0xffffffff0a097810 */ /* 0x000fe400017fe4ff */
[----:B------:R-:W-:Y:S02]  /*2d90*/  SEL R7, R7, R11, P0 ;  /* 0x0000000b07077207 */ /* 0x000fe40000000000 */
[----:B------:R-:W-:-:S02]  /*2da0*/  SEL R9, R9, R10, P0 ;  /* 0x0000000a09097207 */ /* 0x000fc40000000000 */
[----:B------:R-:W-:Y:S02]  /*2db0*/  SEL R5, R6, R5, P0 ;  /* 0x0000000506057207 */ /* 0x000fe40000000000 */
[----:B------:R-:W-:Y:S02]  /*2dc0*/  ISETP.GE.U32.AND P2, PT, R7, R0, PT ;  /* 0x000000000700720c */ /* 0x000fe40003f46070 */
[----:B------:R-:W-:Y:S02]  /*2dd0*/  SEL R6, R8, R3, P0 ;  /* 0x0000000308067207 */ /* 0x000fe40000000000 */
[----:B------:R-:W-:Y:S02]  /*2de0*/  IADD3 R20, P3, PT, R5, 0x1, RZ ;  /* 0x0000000105147810 */ /* 0x000fe40007f7e0ff */
[----:B------:R-:W-:Y:S02]  /*2df0*/  ISETP.GE.U32.AND.EX P0, PT, R9, RZ, PT, P2 ;  /* 0x000000ff0900720c */ /* 0x000fe40003f06120 */
[----:B------:R-:W-:-:S02]  /*2e00*/  IADD3.X R21, PT, PT, RZ, R6, RZ, P3, !PT ;  /* 0x00000006ff157210 */ /* 0x000fc40001ffe4ff */
[----:B------:R-:W-:Y:S01]  /*2e10*/  SEL R20, R20, R5, P0 ;  /* 0x0000000514147207 */ /* 0x000fe20000000000 */
[----:B------:R-:W-:Y:S01]  /*2e20*/  IMAD.MOV.U32 R5, RZ, RZ, 0x0 ;  /* 0x00000000ff057424 */ /* 0x000fe200078e00ff */
[----:B------:R-:W-:Y:S02]  /*2e30*/  SEL R21, R21, R6, P0 ;  /* 0x0000000615157207 */ /* 0x000fe40000000000 */
[-C--:B------:R-:W-:Y:S02]  /*2e40*/  IADD3 R3, P2, PT, RZ, -R20.reuse, RZ ;  /* 0x80000014ff037210 */ /* 0x080fe40007f5e0ff */
[----:B------:R-:W-:Y:S02]  /*2e50*/  ISETP.NE.U32.AND P0, PT, R0, RZ, PT ;  /* 0x000000ff0000720c */ /* 0x000fe40003f05070 */
[----:B------:R-:W-:Y:S01]  /*2e60*/  SEL R20, R3, R20, !P1 ;  /* 0x0000001403147207 */ /* 0x000fe20004800000 */
[----:B------:R-:W-:Y:S01]  /*2e70*/  IMAD.X R0, RZ, RZ, ~R21, P2 ;  /* 0x000000ffff007224 */ /* 0x000fe200010e0e15 */
[----:B------:R-:W-:-:S04]  /*2e80*/  ISETP.NE.AND.EX P0, PT, RZ, RZ, PT, P0 ;  /* 0x000000ffff00720c */ /* 0x000fc80003f05300 */
[----:B------:R-:W-:Y:S02]  /*2e90*/  SEL R21, R0, R21, !P1 ;  /* 0x0000001500157207 */ /* 0x000fe40004800000 */
[----:B------:R-:W-:Y:S02]  /*2ea0*/  SEL R20, R20, 0xffffffff, P0 ;  /* 0xffffffff14147807 */ /* 0x000fe40000000000 */
[----:B------:R-:W-:Y:S01]  /*2eb0*/  SEL R21, R21, 0xffffffff, P0 ;  /* 0xffffffff15157807 */ /* 0x000fe20000000000 */
[----:B------:R-:W-:Y:S06]  /*2ec0*/  RET.REL.NODEC R4 `(_Z7Phase_1PfS_ll) ;  /* 0xffffffd0044c7950 */ /* 0x000fec0003c3ffff */
        .weak           $__internal_2_$__cuda_sm20_rem_s64
        .type           $__internal_2_$__cuda_sm20_rem_s64,@function
        .size           $__internal_2_$__cuda_sm20_rem_s64,(.L_x_108 - $__internal_2_$__cuda_sm20_rem_s64)
$__internal_2_$__cuda_sm20_rem_s64:
[----:B------:R-:W-:Y:S02]  /*2ed0*/  IADD3 R32, P1, PT, RZ, -R5, RZ ;  /* 0x80000005ff207210 */ /* 0x000fe40007f3e0ff */
[----:B------:R-:W-:-:S03]  /*2ee0*/  ISETP.GE.AND P0, PT, R4, RZ, PT ;  /* 0x000000ff0400720c */ /* 0x000fc60003f06270 */
[----:B------:R-:W-:Y:S01]  /*2ef0*/  IMAD.X R33, RZ, RZ, ~R4, P1 ;  /* 0x000000ffff217224 */ /* 0x000fe200008e0e04 */
[----:B------:R-:W-:-:S04]  /*2f00*/  SEL R32, R32, R5, !P0 ;  /* 0x0000000520207207 */ /* 0x000fc80004000000 */
[----:B------:R-:W-:-:S04]  /*2f10*/  SEL R33, R33, R4, !P0 ;  /* 0x0000000421217207 */ /* 0x000fc80004000000 */
[----:B------:R-:W0:Y:S08]  /*2f20*/  I2F.U64.RP R38, R32 ;  /* 0x0000002000267312 */ /* 0x000e300000309000 */
[----:B0-----:R-:W0:Y:S02]  /*2f30*/  MUFU.RCP R38, R38 ;  /* 0x0000002600267308 */ /* 0x001e240000001000 */
[----:B0-----:R-:W-:Y:S01]  /*2f40*/  VIADD R36, R38, 0x1ffffffe ;  /* 0x1ffffffe26247836 */ /* 0x001fe20000000000 */
[----:B------:R-:W-:-:S05]  /*2f50*/  IADD3 R38, P4, PT, RZ, -R3, RZ ;  /* 0x80000003ff267210 */ /* 0x000fca0007f9e0ff */
[----:B------:R-:W0:Y:S02]  /*2f60*/  F2I.U64.TRUNC R36, R36 ;  /* 0x0000002400247311 */ /* 0x000e24000020d800 */
[----:B0-----:R-:W-:-:S04]  /*2f70*/  IMAD.WIDE.U32 R34, R36, R32, RZ ;  /* 0x0000002024227225 */ /* 0x001fc800078e00ff */
[C---:B------:R-:W-:Y:S01]  /*2f80*/  IMAD R43, R36.reuse, R33, R35 ;  /* 0x00000021242b7224 */ /* 0x040fe200078e0223 */
[----:B------:R-:W-:Y:S01]  /*2f90*/  IADD3 R35, P0, PT, RZ, -R34, RZ ;  /* 0x80000022ff237210 */ /* 0x000fe20007f1e0ff */
[----:B------:R-:W-:Y:S02]  /*2fa0*/  IMAD.MOV.U32 R45, RZ, RZ, R36 ;  /* 0x000000ffff2d7224 */ /* 0x000fe400078e0024 */
[----:B------:R-:W-:Y:S02]  /*2fb0*/  IMAD R34, R37, R32, R43 ;  /* 0x0000002025227224 */ /* 0x000fe400078e022b */
        /* <DEDUP_REMOVED lines=8> */
[C---:B------:R-:W-:Y:S01]  /*3040*/  IMAD.WIDE.U32 R36, R45.reuse, R32, RZ ;  /* 0x000000202d247225 */ /* 0x040fe200078e00ff */
[----:B------:R-:W-:Y:S02]  /*3050*/  IADD3.X R35, PT, PT, RZ, RZ, R34, P2, P1 ;  /* 0x000000ffff237210 */ /* 0x000fe400017e2422 */
[----:B------:R-:W-:Y:S01]  /*3060*/  ISETP.GE.AND P1, PT, R0, RZ, PT ;  /* 0x000000ff0000720c */ /* 0x000fe20003f26270 */
[----:B------:R-:W-:Y:S01]  /*3070*/  IMAD R34, R45, R33, R37 ;  /* 0x000000212d227224 */ /* 0x000fe200078e0225 */
[----:B------:R-:W-:Y:S02]  /*3080*/  IADD3 R36, P0, PT, RZ, -R36, RZ ;  /* 0x80000024ff247210 */ /* 0x000fe40007f1e0ff */
[----:B------:R-:W-:Y:S01]  /*3090*/  SEL R38, R38, R3, !P1 ;  /* 0x0000000326267207 */ /* 0x000fe20004800000 */
[----:B------:R-:W-:Y:S02]  /*30a0*/  IMAD R34, R35, R32, R34 ;  /* 0x0000002023227224 */ /* 0x000fe400078e0222 */
[----:B------:R-:W-:-:S04]  /*30b0*/  IMAD.HI.U32 R44, R45, R36, RZ ;  /* 0x000000242d2c7227 */ /* 0x000fc800078e00ff */
[----:B------:R-:W-:Y:S02]  /*30c0*/  IMAD.X R34, RZ, RZ, ~R34, P0 ;  /* 0x000000ffff227224 */ /* 0x000fe400000e0e22 */
[----:B------:R-:W-:Y:S02]  /*30d0*/  IMAD.X R3, RZ, RZ, ~R0, P4 ;  /* 0x000000ffff037224 */ /* 0x000fe400020e0e00 */
[----:B------:R-:W-:-:S03]  /*30e0*/  IMAD.WIDE.U32 R44, P0, R45, R34, R44 ;  /* 0x000000222d2c7225 */ /* 0x000fc6000780002c */
[----:B------:R-:W-:Y:S01]  /*30f0*/  SEL R3, R3, R0, !P1 ;  /* 0x0000000003037207 */ /* 0x000fe20004800000 */
[C---:B------:R-:W-:Y:S02]  /*3100*/  IMAD R37, R35.reuse, R34, RZ ;  /* 0x0000002223257224 */ /* 0x040fe400078e02ff */
[----:B------:R-:W-:-:S04]  /*3110*/  IMAD.HI.U32 R36, P2, R35, R36, R44 ;  /* 0x0000002423247227 */ /* 0x000fc8000784002c */
[----:B------:R-:W-:Y:S01]  /*3120*/  IMAD.HI.U32 R34, R35, R34, RZ ;  /* 0x0000002223227227 */ /* 0x000fe200078e00ff */
[----:B------:R-:W-:-:S03]  /*3130*/  IADD3 R37, P3, PT, R37, R36, RZ ;  /* 0x0000002425257210 */ /* 0x000fc60007f7e0ff */
[----:B------:R-:W-:Y:S02]  /*3140*/  IMAD.X R34, R34, 0x1, R35, P0 ;  /* 0x0000000122227824 */ /* 0x000fe400000e0623 */
[----:B------:R-:W-:-:S03]  /*3150*/  IMAD.HI.U32 R44, R37, R38, RZ ;  /* 0x00000026252c7227 */ /* 0x000fc600078e00ff */
[----:B------:R-:W-:Y:S01]  /*3160*/  IADD3.X R34, PT, PT, RZ, RZ, R34, P3, P2 ;  /* 0x000000ffff227210 */ /* 0x000fe20001fe4422 */
[----:B------:R-:W-:Y:S02]  /*3170*/  IMAD.MOV.U32 R45, RZ, RZ, RZ ;  /* 0x000000ffff2d7224 */ /* 0x000fe400078e00ff */
        /* <DEDUP_REMOVED lines=34> */
[----:B------:R-:W-:Y:S06]  /*33a0*/  RET.REL.NODEC R32 `(_Z7Phase_1PfS_ll) ;  /* 0xffffffcc20147950 */ /* 0x000fec0003c3ffff */
.L_x_105:
        /* <DEDUP_REMOVED lines=13> */
.L_x_108:


//--------------------- .nv.shared.reserved.0     --------------------------
	.section	.nv.shared.reserved.0,"aw",@nobits
	.weak		__nv_reservedSMEM_offset_0_alias
	.size		__nv_reservedSMEM_offset_0_alias, 0, 64
	.other		__nv_reservedSMEM_offset_0_alias,@"STO_CUDA_RESERVED_SHARED STV_DEFAULT"
__nv_reservedSMEM_offset_0_alias:
	.zero		0
	.zero		64


//--------------------- .nv.constant0._Z7Phase_3PfS_ll --------------------------
	.section	.nv.constant0._Z7Phase_3PfS_ll,"a",@progbits
	.sectionflags	@""
	.align	4
.nv.constant0._Z7Phase_3PfS_ll:
	.zero		928


//--------------------- .nv.constant0._Z7Phase_2PfS_lll --------------------------
	.section	.nv.constant0._Z7Phase_2PfS_lll,"a",@progbits
	.sectionflags	@""
	.align	4
.nv.constant0._Z7Phase_2PfS_lll:
	.zero		936


//--------------------- .nv.constant0._Z7Phase_1PfS_ll --------------------------
	.section	.nv.constant0._Z7Phase_1PfS_ll,"a",@progbits
	.sectionflags	@""
	.align	4
.nv.constant0._Z7Phase_1PfS_ll:
	.zero		928


//--------------------- SYMBOLS --------------------------

	.type		.nv.reservedSmem.offset0,@object
	.size		.nv.reservedSmem.offset0,0x4
	.type		malloc,@function
